	.target	sm_90a

	.elftype	@"ET_EXEC"


//--------------------- .note.nv.tkinfo           --------------------------
	.section	.note.nv.tkinfo,"",@"SHT_NOTE"
	.sectionflags	@"SHF_NOTE_NV_TKINFO"
	.tkinfo
        /*0018*/ 	.word	0x00000002
        /*0030*/ 	.string	""
        /*0030*/ 	.string	"ptxas"
        /*0030*/ 	.string	"Cuda compilation tools, release 13.0, V13.0.88"
        /*0030*/ 	.string	"Build cuda_13.0.r13.0/compiler.36424714_0"
        /*0030*/ 	.string	"-arch sm_90a -m 64 "



//--------------------- .note.nv.cuinfo           --------------------------
	.section	.note.nv.cuinfo,"",@"SHT_NOTE"
	.sectionflags	@"SHF_NOTE_NV_CUINFO"
        /*0018*/ 	.short	0x0002
        /*001a*/ 	.short	0x005a
        /*001c*/ 	.short	0x0082
	.zero		2


//--------------------- .nv.info                  --------------------------
	.section	.nv.info,"",@"SHT_CUDA_INFO"
	.align	4


	//----- nvinfo : EIATTR_REGCOUNT
	.align		4
        /*0000*/ 	.byte	0x04, 0x2f
        /*0002*/ 	.short	(.L_15 - .L_14)
	.align		4
.L_14:
        /*0004*/ 	.word	index@(_ZN7cutlass13device_kernelINS_4gemm6kernel13GemmUniversalIN4cute5tupleIJiiiiEEENS1_10collective13CollectiveMmaINS1_34MainloopSm90TmaGmmaWarpSpecializedILi9ENS5_IJNS4_1CILi1EEESB_SB_EEENS1_35KernelTmaWarpSpecializedCooperativeEEENS5_IJNSA_ILi128EEENSA_ILi64EEENSA_ILi32EEEEEENS_10tfloat32_tENS5_IJlSB_lEEESJ_SK_NS4_8TiledMMAINS4_8MMA_AtomIJNS4_4SM904GMMA29MMA_64x64x8_F32TF32TF32_SS_TNILNSO_7ScaleInE1ELSQ_1EEEEEENS4_6LayoutINS5_IJNSA_ILi2EEESB_SB_EEENS5_IJSB_NSA_ILi0EEESW_EEEEENS5_IJNS4_10UnderscoreESZ_SZ_EEEEENS4_13SM90_TMA_LOADENS4_14ComposedLayoutINS4_7SwizzleILi3ELi4ELi3EEENS4_18smem_ptr_flag_bitsILi32EEENST_INS5_IJNSA_ILi8EEESH_EEENS5_IJSH_SB_EEEEEEEvNS4_8identityES12_S1C_vS1D_EENS_8epilogue10collective6detail29Sm90TmaWarpSpecializedAdapterINS1G_15DefaultEpilogueISJ_SK_SK_NS1F_6thread17LinearCombinationISJ_Li1EffLNS1K_9ScaleType4KindE0ELNS_15FloatRoundStyleE2ESJ_EENS1_15EpilogueDefaultEEEEEvvEEEEvNT_6ParamsE)
        /*0008*/ 	.word	0x000000a8


	//----- nvinfo : EIATTR_FRAME_SIZE
	.align		4
.L_15:
        /*000c*/ 	.byte	0x04, 0x11
        /*000e*/ 	.short	(.L_17 - .L_16)
	.align		4
.L_16:
        /*0010*/ 	.word	index@(_ZN7cutlass13device_kernelINS_4gemm6kernel13GemmUniversalIN4cute5tupleIJiiiiEEENS1_10collective13CollectiveMmaINS1_34MainloopSm90TmaGmmaWarpSpecializedILi9ENS5_IJNS4_1CILi1EEESB_SB_EEENS1_35KernelTmaWarpSpecializedCooperativeEEENS5_IJNSA_ILi128EEENSA_ILi64EEENSA_ILi32EEEEEENS_10tfloat32_tENS5_IJlSB_lEEESJ_SK_NS4_8TiledMMAINS4_8MMA_AtomIJNS4_4SM904GMMA29MMA_64x64x8_F32TF32TF32_SS_TNILNSO_7ScaleInE1ELSQ_1EEEEEENS4_6LayoutINS5_IJNSA_ILi2EEESB_SB_EEENS5_IJSB_NSA_ILi0EEESW_EEEEENS5_IJNS4_10UnderscoreESZ_SZ_EEEEENS4_13SM90_TMA_LOADENS4_14ComposedLayoutINS4_7SwizzleILi3ELi4ELi3EEENS4_18smem_ptr_flag_bitsILi32EEENST_INS5_IJNSA_ILi8EEESH_EEENS5_IJSH_SB_EEEEEEEvNS4_8identityES12_S1C_vS1D_EENS_8epilogue10collective6detail29Sm90TmaWarpSpecializedAdapterINS1G_15DefaultEpilogueISJ_SK_SK_NS1F_6thread17LinearCombinationISJ_Li1EffLNS1K_9ScaleType4KindE0ELNS_15FloatRoundStyleE2ESJ_EENS1_15EpilogueDefaultEEEEEvvEEEEvNT_6ParamsE)
        /*0014*/ 	.word	0x00000000


	//----- nvinfo : EIATTR_MIN_STACK_SIZE
	.align		4
.L_17:
        /*0018*/ 	.byte	0x04, 0x12
        /*001a*/ 	.short	(.L_19 - .L_18)
	.align		4
.L_18:
        /*001c*/ 	.word	index@(_ZN7cutlass13device_kernelINS_4gemm6kernel13GemmUniversalIN4cute5tupleIJiiiiEEENS1_10collective13CollectiveMmaINS1_34MainloopSm90TmaGmmaWarpSpecializedILi9ENS5_IJNS4_1CILi1EEESB_SB_EEENS1_35KernelTmaWarpSpecializedCooperativeEEENS5_IJNSA_ILi128EEENSA_ILi64EEENSA_ILi32EEEEEENS_10tfloat32_tENS5_IJlSB_lEEESJ_SK_NS4_8TiledMMAINS4_8MMA_AtomIJNS4_4SM904GMMA29MMA_64x64x8_F32TF32TF32_SS_TNILNSO_7ScaleInE1ELSQ_1EEEEEENS4_6LayoutINS5_IJNSA_ILi2EEESB_SB_EEENS5_IJSB_NSA_ILi0EEESW_EEEEENS5_IJNS4_10UnderscoreESZ_SZ_EEEEENS4_13SM90_TMA_LOADENS4_14ComposedLayoutINS4_7SwizzleILi3ELi4ELi3EEENS4_18smem_ptr_flag_bitsILi32EEENST_INS5_IJNSA_ILi8EEESH_EEENS5_IJSH_SB_EEEEEEEvNS4_8identityES12_S1C_vS1D_EENS_8epilogue10collective6detail29Sm90TmaWarpSpecializedAdapterINS1G_15DefaultEpilogueISJ_SK_SK_NS1F_6thread17LinearCombinationISJ_Li1EffLNS1K_9ScaleType4KindE0ELNS_15FloatRoundStyleE2ESJ_EENS1_15EpilogueDefaultEEEEEvvEEEEvNT_6ParamsE)
        /*0020*/ 	.word	0x00000000
.L_19:


//--------------------- .nv.compat                --------------------------
	.section	.nv.compat,"",@"SHT_CUDA_COMPAT_INFO"
	.align	4
        /*0000*/ 	.byte	0x02, 0x09, 0x01, 0x00, 0x02, 0x02, 0x04, 0x00, 0x02, 0x05, 0x05, 0x00, 0x03, 0x07, 0x01, 0x01
        /*0010*/ 	.byte	0x02, 0x03, 0x01, 0x00, 0x02, 0x06, 0x01, 0x00, 0x04, 0x0b, 0x08, 0x00, 0x00, 0x00, 0x00, 0x00
        /*0020*/ 	.byte	0x00, 0x00, 0x00, 0x00


//--------------------- .nv.info._ZN7cutlass13device_kernelINS_4gemm6kernel13GemmUniversalIN4cute5tupleIJiiiiEEENS1_10collective13CollectiveMmaINS1_34MainloopSm90TmaGmmaWarpSpecializedILi9ENS5_IJNS4_1CILi1EEESB_SB_EEENS1_35KernelTmaWarpSpecializedCooperativeEEENS5_IJNSA_ILi128EEENSA_ILi64EEENSA_ILi32EEEEEENS_10tfloat32_tENS5_IJlSB_lEEESJ_SK_NS4_8TiledMMAINS4_8MMA_AtomIJNS4_4SM904GMMA29MMA_64x64x8_F32TF32TF32_SS_TNILNSO_7ScaleInE1ELSQ_1EEEEEENS4_6LayoutINS5_IJNSA_ILi2EEESB_SB_EEENS5_IJSB_NSA_ILi0EEESW_EEEEENS5_IJNS4_10UnderscoreESZ_SZ_EEEEENS4_13SM90_TMA_LOADENS4_14ComposedLayoutINS4_7SwizzleILi3ELi4ELi3EEENS4_18smem_ptr_flag_bitsILi32EEENST_INS5_IJNSA_ILi8EEESH_EEENS5_IJSH_SB_EEEEEEEvNS4_8identityES12_S1C_vS1D_EENS_8epilogue10collective6detail29Sm90TmaWarpSpecializedAdapterINS1G_15DefaultEpilogueISJ_SK_SK_NS1F_6thread17LinearCombinationISJ_Li1EffLNS1K_9ScaleType4KindE0ELNS_15FloatRoundStyleE2ESJ_EENS1_15EpilogueDefaultEEEEEvvEEEEvNT_6ParamsE --------------------------
	.section	.nv.info._ZN7cutlass13device_kernelINS_4gemm6kernel13GemmUniversalIN4cute5tupleIJiiiiEEENS1_10collective13CollectiveMmaINS1_34MainloopSm90TmaGmmaWarpSpecializedILi9ENS5_IJNS4_1CILi1EEESB_SB_EEENS1_35KernelTmaWarpSpecializedCooperativeEEENS5_IJNSA_ILi128EEENSA_ILi64EEENSA_ILi32EEEEEENS_10tfloat32_tENS5_IJlSB_lEEESJ_SK_NS4_8TiledMMAINS4_8MMA_AtomIJNS4_4SM904GMMA29MMA_64x64x8_F32TF32TF32_SS_TNILNSO_7ScaleInE1ELSQ_1EEEEEENS4_6LayoutINS5_IJNSA_ILi2EEESB_SB_EEENS5_IJSB_NSA_ILi0EEESW_EEEEENS5_IJNS4_10UnderscoreESZ_SZ_EEEEENS4_13SM90_TMA_LOADENS4_14ComposedLayoutINS4_7SwizzleILi3ELi4ELi3EEENS4_18smem_ptr_flag_bitsILi32EEENST_INS5_IJNSA_ILi8EEESH_EEENS5_IJSH_SB_EEEEEEEvNS4_8identityES12_S1C_vS1D_EENS_8epilogue10collective6detail29Sm90TmaWarpSpecializedAdapterINS1G_15DefaultEpilogueISJ_SK_SK_NS1F_6thread17LinearCombinationISJ_Li1EffLNS1K_9ScaleType4KindE0ELNS_15FloatRoundStyleE2ESJ_EENS1_15EpilogueDefaultEEEEEvvEEEEvNT_6ParamsE,"",@"SHT_CUDA_INFO"
	.sectionflags	@""
	.align	4


	//----- nvinfo : EIATTR_CUDA_API_VERSION
	.align		4
        /*0000*/ 	.byte	0x04, 0x37
        /*0002*/ 	.short	(.L_21 - .L_20)
.L_20:
        /*0004*/ 	.word	0x00000082


	//----- nvinfo : EIATTR_KPARAM_INFO
	.align		4
.L_21:
        /*0008*/ 	.byte	0x04, 0x17
        /*000a*/ 	.short	(.L_23 - .L_22)
.L_22:
        /*000c*/ 	.word	0x00000000
        /*0010*/ 	.short	0x0000
        /*0012*/ 	.short	0x0070
        /*0014*/ 	.byte	0x00, 0xf0, 0x01, 0x10


	//----- nvinfo : EIATTR_SPARSE_MMA_MASK
	.align		4
.L_23:
        /*0018*/ 	.byte	0x03, 0x50
        /*001a*/ 	.short	0x0000


	//----- nvinfo : EIATTR_MAXREG_COUNT
	.align		4
        /*001c*/ 	.byte	0x03, 0x1b
        /*001e*/ 	.short	0x00a8


	//----- nvinfo : EIATTR_NUM_BARRIERS
	.align		4
        /*0020*/ 	.byte	0x02, 0x4c
        /*0022*/ 	.byte	0x01
	.zero		1


	//----- nvinfo : EIATTR_EXTERNS
	.align		4
        /*0024*/ 	.byte	0x04, 0x0f
        /*0026*/ 	.short	(.L_25 - .L_24)


	//   ....[0]....
	.align		4
.L_24:
        /*0028*/ 	.word	index@(__assertfail)


	//----- nvinfo : EIATTR_MERCURY_ISA_VERSION
	.align		4
.L_25:
        /*002c*/ 	.byte	0x03, 0x5f
        /*002e*/ 	.short	0x0101


	//----- nvinfo : EIATTR_INT_WARP_WIDE_INSTR_OFFSETS
	.align		4
        /*0030*/ 	.byte	0x04, 0x31
        /*0032*/ 	.short	(.L_27 - .L_26)


	//   ....[0]....
.L_26:
        /*0034*/ 	.word	0x00000480


	//   ....[1]....
        /*0038*/ 	.word	0x000004b0


	//   ....[2]....
        /*003c*/ 	.word	0x00000590


	//----- nvinfo : EIATTR_COOP_GROUP_MASK_REGIDS
	.align		4
.L_27:
        /*0040*/ 	.byte	0x04, 0x29
        /*0042*/ 	.short	(.L_29 - .L_28)


	//   ....[0]....
.L_28:
        /*0044*/ 	.word	0xffffffff


	//   ....[1]....
        /*0048*/ 	.word	0xffffffff


	//   ....[2]....
        /*004c*/ 	.word	0xffffffff


	//   ....[3]....
        /*0050*/ 	.word	0xffffffff


	//   ....[4]....
        /*0054*/ 	.word	0xffffffff


	//----- nvinfo : EIATTR_COOP_GROUP_INSTR_OFFSETS
	.align		4
.L_29:
        /*0058*/ 	.byte	0x04, 0x28
        /*005a*/ 	.short	(.L_31 - .L_30)


	//   ....[0]....
.L_30:
        /*005c*/ 	.word	0x00000060


	//   ....[1]....
        /*0060*/ 	.word	0x00000070


	//   ....[2]....
        /*0064*/ 	.word	0x00000130


	//   ....[3]....
        /*0068*/ 	.word	0x00000390


	//   ....[4]....
        /*006c*/ 	.word	0x00001040


	//----- nvinfo : EIATTR_REG_RECONFIG
	.align		4
.L_31:
        /*0070*/ 	.byte	0x01, 0x54
	.zero		2


	//----- nvinfo : EIATTR_SYSCALL_OFFSETS
	.align		4
        /*0074*/ 	.byte	0x04, 0x46
        /*0076*/ 	.short	(.L_33 - .L_32)


	//   ....[0]....
.L_32:
        /*0078*/ 	.word	0x00001200


	//----- nvinfo : EIATTR_MBARRIER_INSTR_OFFSETS
	.align		4
.L_33:
        /*007c*/ 	.byte	0x04, 0x39
        /*007e*/ 	.short	(.L_35 - .L_34)


	//   ....[0]....
.L_34:
        /*0080*/ 	.word	0x00000250
        /*0084*/ 	.word	0x000000ff
        /*0088*/ 	.word	0x00000000
        /*008c*/ 	.short	0x0100
        /*008e*/ 	.byte	0x08
	.zero		1


	//   ....[1]....
        /*0090*/ 	.word	0x00000260
        /*0094*/ 	.word	0x000000ff
        /*0098*/ 	.word	0x00000048
        /*009c*/ 	.short	0x0100
        /*009e*/ 	.byte	0x08
	.zero		1


	//   ....[2]....
        /*00a0*/ 	.word	0x00000270
        /*00a4*/ 	.word	0x000000ff
        /*00a8*/ 	.word	0x00000008
        /*00ac*/ 	.short	0x0100
        /*00ae*/ 	.byte	0x08
	.zero		1


	//   ....[3]....
        /*00b0*/ 	.word	0x00000280
        /*00b4*/ 	.word	0x000000ff
        /*00b8*/ 	.word	0x00000050
        /*00bc*/ 	.short	0x0100
        /*00be*/ 	.byte	0x08
	.zero		1


	//   ....[4]....
        /*00c0*/ 	.word	0x00000290
        /*00c4*/ 	.word	0x000000ff
        /*00c8*/ 	.word	0x00000010
        /*00cc*/ 	.short	0x0100
        /*00ce*/ 	.byte	0x08
	.zero		1


	//   ....[5]....
        /*00d0*/ 	.word	0x000002a0
        /*00d4*/ 	.word	0x000000ff
        /*00d8*/ 	.word	0x00000058
        /*00dc*/ 	.short	0x0100
        /*00de*/ 	.byte	0x08
	.zero		1


	//   ....[6]....
        /*00e0*/ 	.word	0x000002b0
        /*00e4*/ 	.word	0x000000ff
        /*00e8*/ 	.word	0x00000018
        /*00ec*/ 	.short	0x0100
        /*00ee*/ 	.byte	0x08
	.zero		1


	//   ....[7]....
        /*00f0*/ 	.word	0x000002c0
        /*00f4*/ 	.word	0x000000ff
        /*00f8*/ 	.word	0x00000060
        /*00fc*/ 	.short	0x0100
        /*00fe*/ 	.byte	0x08
	.zero		1


	//   ....[8]....
        /*0100*/ 	.word	0x000002d0
        /*0104*/ 	.word	0x000000ff
        /*0108*/ 	.word	0x00000020
        /*010c*/ 	.short	0x0100
        /*010e*/ 	.byte	0x08
	.zero		1


	//   ....[9]....
        /*0110*/ 	.word	0x000002e0
        /*0114*/ 	.word	0x000000ff
        /*0118*/ 	.word	0x00000068
        /*011c*/ 	.short	0x0100
        /*011e*/ 	.byte	0x08
	.zero		1


	//   ....[10]....
        /*0120*/ 	.word	0x000002f0
        /*0124*/ 	.word	0x000000ff
        /*0128*/ 	.word	0x00000028
        /*012c*/ 	.short	0x0100
        /*012e*/ 	.byte	0x08
	.zero		1


	//   ....[11]....
        /*0130*/ 	.word	0x00000300
        /*0134*/ 	.word	0x000000ff
        /*0138*/ 	.word	0x00000070
        /*013c*/ 	.short	0x0100
        /*013e*/ 	.byte	0x08
	.zero		1


	//   ....[12]....
        /*0140*/ 	.word	0x00000310
        /*0144*/ 	.word	0x000000ff
        /*0148*/ 	.word	0x00000030
        /*014c*/ 	.short	0x0100
        /*014e*/ 	.byte	0x08
	.zero		1


	//   ....[13]....
        /*0150*/ 	.word	0x00000320
        /*0154*/ 	.word	0x000000ff
        /*0158*/ 	.word	0x00000078
        /*015c*/ 	.short	0x0100
        /*015e*/ 	.byte	0x08
	.zero		1


	//   ....[14]....
        /*0160*/ 	.word	0x00000330
        /*0164*/ 	.word	0x000000ff
        /*0168*/ 	.word	0x00000038
        /*016c*/ 	.short	0x0100
        /*016e*/ 	.byte	0x08
	.zero		1


	//   ....[15]....
        /*0170*/ 	.word	0x00000340
        /*0174*/ 	.word	0x000000ff
        /*0178*/ 	.word	0x00000080
        /*017c*/ 	.short	0x0100
        /*017e*/ 	.byte	0x08
	.zero		1


	//   ....[16]....
        /*0180*/ 	.word	0x00000350
        /*0184*/ 	.word	0x000000ff
        /*0188*/ 	.word	0x00000040
        /*018c*/ 	.short	0x0100
        /*018e*/ 	.byte	0x08
	.zero		1


	//   ....[17]....
        /*0190*/ 	.word	0x00000360
        /*0194*/ 	.word	0x000000ff
        /*0198*/ 	.word	0x00000088
        /*019c*/ 	.short	0x0100
        /*019e*/ 	.byte	0x08
	.zero		1


	//   ....[18]....
        /*01a0*/ 	.word	0x00000600
        /*01a4*/ 	.word	0x000000ff
        /*01a8*/ 	.word	0x000000a0
        /*01ac*/ 	.short	0x0100
        /*01ae*/ 	.byte	0x06
	.zero		1


	//   ....[19]....
        /*01b0*/ 	.word	0x00000660
        /*01b4*/ 	.word	0x000000ff
        /*01b8*/ 	.word	0x000000a8
        /*01bc*/ 	.short	0x0100
        /*01be*/ 	.byte	0x06
	.zero		1


	//   ....[20]....
        /*01c0*/ 	.word	0x00001280
        /*01c4*/ 	.word	0x00000003
        /*01c8*/ 	.word	0x00000000
        /*01cc*/ 	.short	0x010a
        /*01ce*/ 	.byte	0x3f
	.zero		1


	//   ....[21]....
        /*01d0*/ 	.word	0x000012c0
        /*01d4*/ 	.word	0x00000003
        /*01d8*/ 	.word	0x00000000
        /*01dc*/ 	.short	0x010a
        /*01de*/ 	.byte	0x3f
	.zero		1


	//   ....[22]....
        /*01e0*/ 	.word	0x00001660
        /*01e4*/ 	.word	0x000000ff
        /*01e8*/ 	.word	0x00000000
        /*01ec*/ 	.short	0x010a
        /*01ee*/ 	.byte	0x08
	.zero		1


	//   ....[23]....
        /*01f0*/ 	.word	0x000016a0
        /*01f4*/ 	.word	0x000000ff
        /*01f8*/ 	.word	0x00000000
        /*01fc*/ 	.short	0x010a
        /*01fe*/ 	.byte	0x08
	.zero		1


	//   ....[24]....
        /*0200*/ 	.word	0x00001900
        /*0204*/ 	.word	0x000000ff
        /*0208*/ 	.word	0x00000000
        /*020c*/ 	.short	0x0101
        /*020e*/ 	.byte	0x08
	.zero		1


	//   ....[25]....
        /*0210*/ 	.word	0x00001b00
        /*0214*/ 	.word	0x000000ff
        /*0218*/ 	.word	0x00000000
        /*021c*/ 	.short	0x0101
        /*021e*/ 	.byte	0x06
	.zero		1


	//   ....[26]....
        /*0220*/ 	.word	0x00005060
        /*0224*/ 	.word	0x0000000e
        /*0228*/ 	.word	0x00000048
        /*022c*/ 	.short	0x010a
        /*022e*/ 	.byte	0x3f
	.zero		1


	//   ....[27]....
        /*0230*/ 	.word	0x000053e0
        /*0234*/ 	.word	0x00000006
        /*0238*/ 	.word	0x000000a8
        /*023c*/ 	.short	0x0101
        /*023e*/ 	.byte	0x3f
	.zero		1


	//   ....[28]....
        /*0240*/ 	.word	0x00005b10
        /*0244*/ 	.word	0x00000007
        /*0248*/ 	.word	0x00000000
        /*024c*/ 	.short	0x010a
        /*024e*/ 	.byte	0x3f
	.zero		1


	//   ....[29]....
        /*0250*/ 	.word	0x00005b90
        /*0254*/ 	.word	0x00000009
        /*0258*/ 	.word	0x00000000
        /*025c*/ 	.short	0x010a
        /*025e*/ 	.byte	0x3f
	.zero		1


	//   ....[30]....
        /*0260*/ 	.word	0x00005c20
        /*0264*/ 	.word	0x00000006
        /*0268*/ 	.word	0x00000000
        /*026c*/ 	.short	0x010a
        /*026e*/ 	.byte	0x3f
	.zero		1


	//   ....[31]....
        /*0270*/ 	.word	0x00005cb0
        /*0274*/ 	.word	0x00000009
        /*0278*/ 	.word	0x00000000
        /*027c*/ 	.short	0x010a
        /*027e*/ 	.byte	0x3f
	.zero		1


	//   ....[32]....
        /*0280*/ 	.word	0x00005d40
        /*0284*/ 	.word	0x00000006
        /*0288*/ 	.word	0x00000000
        /*028c*/ 	.short	0x010a
        /*028e*/ 	.byte	0x3f
	.zero		1


	//   ....[33]....
        /*0290*/ 	.word	0x00005dd0
        /*0294*/ 	.word	0x00000009
        /*0298*/ 	.word	0x00000000
        /*029c*/ 	.short	0x010a
        /*029e*/ 	.byte	0x3f
	.zero		1


	//   ....[34]....
        /*02a0*/ 	.word	0x00005e60
        /*02a4*/ 	.word	0x00000006
        /*02a8*/ 	.word	0x00000000
        /*02ac*/ 	.short	0x010a
        /*02ae*/ 	.byte	0x3f
	.zero		1


	//   ....[35]....
        /*02b0*/ 	.word	0x00005ef0
        /*02b4*/ 	.word	0x00000009
        /*02b8*/ 	.word	0x00000000
        /*02bc*/ 	.short	0x010a
        /*02be*/ 	.byte	0x3f
	.zero		1


	//   ....[36]....
        /*02c0*/ 	.word	0x00005f80
        /*02c4*/ 	.word	0x00000003
        /*02c8*/ 	.word	0x00000000
        /*02cc*/ 	.short	0x010a
        /*02ce*/ 	.byte	0x3f
	.zero		1


	//   ....[37]....
        /*02d0*/ 	.word	0x00005fe0
        /*02d4*/ 	.word	0x00000003
        /*02d8*/ 	.word	0x00000000
        /*02dc*/ 	.short	0x010a
        /*02de*/ 	.byte	0x3f
	.zero		1


	//   ....[38]....
        /*02e0*/ 	.word	0x00006040
        /*02e4*/ 	.word	0x00000004
        /*02e8*/ 	.word	0x00000000
        /*02ec*/ 	.short	0x010a
        /*02ee*/ 	.byte	0x3f
	.zero		1


	//   ....[39]....
        /*02f0*/ 	.word	0x00006110
        /*02f4*/ 	.word	0x0000000e
        /*02f8*/ 	.word	0x00000048
        /*02fc*/ 	.short	0x010a
        /*02fe*/ 	.byte	0x3f
	.zero		1


	//   ....[40]....
        /*0300*/ 	.word	0x000061e0
        /*0304*/ 	.word	0x00000007
        /*0308*/ 	.word	0x00000000
        /*030c*/ 	.short	0x010a
        /*030e*/ 	.byte	0x3f
	.zero		1


	//   ....[41]....
        /*0310*/ 	.word	0x00006230
        /*0314*/ 	.word	0x00000009
        /*0318*/ 	.word	0x00000000
        /*031c*/ 	.short	0x010a
        /*031e*/ 	.byte	0x3f
	.zero		1


	//   ....[42]....
        /*0320*/ 	.word	0x00006280
        /*0324*/ 	.word	0x00000006
        /*0328*/ 	.word	0x00000000
        /*032c*/ 	.short	0x010a
        /*032e*/ 	.byte	0x3f
	.zero		1


	//   ....[43]....
        /*0330*/ 	.word	0x000062d0
        /*0334*/ 	.word	0x00000009
        /*0338*/ 	.word	0x00000000
        /*033c*/ 	.short	0x010a
        /*033e*/ 	.byte	0x3f
	.zero		1


	//   ....[44]....
        /*0340*/ 	.word	0x00006320
        /*0344*/ 	.word	0x00000006
        /*0348*/ 	.word	0x00000000
        /*034c*/ 	.short	0x010a
        /*034e*/ 	.byte	0x3f
	.zero		1


	//   ....[45]....
        /*0350*/ 	.word	0x00006370
        /*0354*/ 	.word	0x00000009
        /*0358*/ 	.word	0x00000000
        /*035c*/ 	.short	0x010a
        /*035e*/ 	.byte	0x3f
	.zero		1


	//   ....[46]....
        /*0360*/ 	.word	0x000063c0
        /*0364*/ 	.word	0x00000006
        /*0368*/ 	.word	0x00000000
        /*036c*/ 	.short	0x010a
        /*036e*/ 	.byte	0x3f
	.zero		1


	//   ....[47]....
        /*0370*/ 	.word	0x00006410
        /*0374*/ 	.word	0x00000009
        /*0378*/ 	.word	0x00000000
        /*037c*/ 	.short	0x010a
        /*037e*/ 	.byte	0x3f
	.zero		1


	//----- nvinfo : EIATTR_NUM_MBARRIERS
	.align		4
.L_35:
        /*0380*/ 	.byte	0x03, 0x38
        /*0382*/ 	.short	0x0014


	//----- nvinfo : EIATTR_EXIT_INSTR_OFFSETS
	.align		4
        /*0384*/ 	.byte	0x04, 0x1c
        /*0386*/ 	.short	(.L_37 - .L_36)


	//   ....[0]....
.L_36:
        /*0388*/ 	.word	0x000006b0


	//   ....[1]....
        /*038c*/ 	.word	0x00000f70


	//   ....[2]....
        /*0390*/ 	.word	0x000046d0


	//   ....[3]....
        /*0394*/ 	.word	0x00004d00


	//   ....[4]....
        /*0398*/ 	.word	0x00005fd0


	//----- nvinfo : EIATTR_MAX_THREADS
	.align		4
.L_37:
        /*039c*/ 	.byte	0x04, 0x05
        /*039e*/ 	.short	(.L_39 - .L_38)
.L_38:
        /*03a0*/ 	.word	0x00000180
        /*03a4*/ 	.word	0x00000001
        /*03a8*/ 	.word	0x00000001


	//----- nvinfo : EIATTR_CRS_STACK_SIZE
	.align		4
.L_39:
        /*03ac*/ 	.byte	0x04, 0x1e
        /*03ae*/ 	.short	(.L_41 - .L_40)
.L_40:
        /*03b0*/ 	.word	0x00000000


	//----- nvinfo : EIATTR_CBANK_PARAM_SIZE
	.align		4
.L_41:
        /*03b4*/ 	.byte	0x03, 0x19
        /*03b6*/ 	.short	0x0470


	//----- nvinfo : EIATTR_PARAM_CBANK
	.align		4
        /*03b8*/ 	.byte	0x04, 0x0a
        /*03ba*/ 	.short	(.L_43 - .L_42)
	.align		4
.L_42:
        /*03bc*/ 	.word	index@(.nv.constant0._ZN7cutlass13device_kernelINS_4gemm6kernel13GemmUniversalIN4cute5tupleIJiiiiEEENS1_10collective13CollectiveMmaINS1_34MainloopSm90TmaGmmaWarpSpecializedILi9ENS5_IJNS4_1CILi1EEESB_SB_EEENS1_35KernelTmaWarpSpecializedCooperativeEEENS5_IJNSA_ILi128EEENSA_ILi64EEENSA_ILi32EEEEEENS_10tfloat32_tENS5_IJlSB_lEEESJ_SK_NS4_8TiledMMAINS4_8MMA_AtomIJNS4_4SM904GMMA29MMA_64x64x8_F32TF32TF32_SS_TNILNSO_7ScaleInE1ELSQ_1EEEEEENS4_6LayoutINS5_IJNSA_ILi2EEESB_SB_EEENS5_IJSB_NSA_ILi0EEESW_EEEEENS5_IJNS4_10UnderscoreESZ_SZ_EEEEENS4_13SM90_TMA_LOADENS4_14ComposedLayoutINS4_7SwizzleILi3ELi4ELi3EEENS4_18smem_ptr_flag_bitsILi32EEENST_INS5_IJNSA_ILi8EEESH_EEENS5_IJSH_SB_EEEEEEEvNS4_8identityES12_S1C_vS1D_EENS_8epilogue10collective6detail29Sm90TmaWarpSpecializedAdapterINS1G_15DefaultEpilogueISJ_SK_SK_NS1F_6thread17LinearCombinationISJ_Li1EffLNS1K_9ScaleType4KindE0ELNS_15FloatRoundStyleE2ESJ_EENS1_15EpilogueDefaultEEEEEvvEEEEvNT_6ParamsE)
        /*03c0*/ 	.short	0x0210
        /*03c2*/ 	.short	0x0470


	//----- nvinfo : EIATTR_SW_WAR
	.align		4
.L_43:
        /*03c4*/ 	.byte	0x04, 0x36
        /*03c6*/ 	.short	(.L_45 - .L_44)
.L_44:
        /*03c8*/ 	.word	0x00000008
.L_45:


//--------------------- .nv.callgraph             --------------------------
	.section	.nv.callgraph,"",@"SHT_CUDA_CALLGRAPH"
	.align	4
	.sectionentsize	8
	.align		4
        /*0000*/ 	.word	0x00000000
	.align		4
        /*0004*/ 	.word	0xffffffff
	.align		4
        /*0008*/ 	.word	index@(_ZN7cutlass13device_kernelINS_4gemm6kernel13GemmUniversalIN4cute5tupleIJiiiiEEENS1_10collective13CollectiveMmaINS1_34MainloopSm90TmaGmmaWarpSpecializedILi9ENS5_IJNS4_1CILi1EEESB_SB_EEENS1_35KernelTmaWarpSpecializedCooperativeEEENS5_IJNSA_ILi128EEENSA_ILi64EEENSA_ILi32EEEEEENS_10tfloat32_tENS5_IJlSB_lEEESJ_SK_NS4_8TiledMMAINS4_8MMA_AtomIJNS4_4SM904GMMA29MMA_64x64x8_F32TF32TF32_SS_TNILNSO_7ScaleInE1ELSQ_1EEEEEENS4_6LayoutINS5_IJNSA_ILi2EEESB_SB_EEENS5_IJSB_NSA_ILi0EEESW_EEEEENS5_IJNS4_10UnderscoreESZ_SZ_EEEEENS4_13SM90_TMA_LOADENS4_14ComposedLayoutINS4_7SwizzleILi3ELi4ELi3EEENS4_18smem_ptr_flag_bitsILi32EEENST_INS5_IJNSA_ILi8EEESH_EEENS5_IJSH_SB_EEEEEEEvNS4_8identityES12_S1C_vS1D_EENS_8epilogue10collective6detail29Sm90TmaWarpSpecializedAdapterINS1G_15DefaultEpilogueISJ_SK_SK_NS1F_6thread17LinearCombinationISJ_Li1EffLNS1K_9ScaleType4KindE0ELNS_15FloatRoundStyleE2ESJ_EENS1_15EpilogueDefaultEEEEEvvEEEEvNT_6ParamsE)
	.align		4
        /*000c*/ 	.word	index@(__assertfail)
	.align		4
        /*0010*/ 	.word	0x00000000
	.align		4
        /*0014*/ 	.word	0xfffffffe
	.align		4
        /*0018*/ 	.word	0x00000000
	.align		4
        /*001c*/ 	.word	0xfffffffd
	.align		4
        /*0020*/ 	.word	0x00000000
	.align		4
        /*0024*/ 	.word	0xfffffffc


//--------------------- .nv.constant4             --------------------------
	.section	.nv.constant4,"a",@progbits
	.align	8
	.align		8
.nv.constant4:
        /*0000*/ 	.dword	__assertfail
	.align		8
        /*0008*/ 	.dword	__unnamed_1
	.align		8
        /*0010*/ 	.dword	_ZN39_INTERNAL_3645d9bd_4_k_cu_4739ed05_54774cuda3std3__45__cpo5beginE
	.align		8
        /*0018*/ 	.dword	_ZN39_INTERNAL_3645d9bd_4_k_cu_4739ed05_54774cuda3std3__45__cpo3endE
	.align		8
        /*0020*/ 	.dword	_ZN39_INTERNAL_3645d9bd_4_k_cu_4739ed05_54774cuda3std3__45__cpo6cbeginE
	.align		8
        /*0028*/ 	.dword	_ZN39_INTERNAL_3645d9bd_4_k_cu_4739ed05_54774cuda3std3__45__cpo4cendE
	.align		8
        /*0030*/ 	.dword	_ZN39_INTERNAL_3645d9bd_4_k_cu_4739ed05_54774cuda3std3__441_GLOBAL__N__3645d9bd_4_k_cu_4739ed05_54776ignoreE
	.align		8
        /*0038*/ 	.dword	_ZN39_INTERNAL_3645d9bd_4_k_cu_4739ed05_54774cuda3std3__419piecewise_constructE
	.align		8
        /*0040*/ 	.dword	_ZN39_INTERNAL_3645d9bd_4_k_cu_4739ed05_54774cuda3std3__48in_placeE
	.align		8
        /*0048*/ 	.dword	_ZN39_INTERNAL_3645d9bd_4_k_cu_4739ed05_54774cuda3std6ranges3__45__cpo4swapE
	.align		8
        /*0050*/ 	.dword	_ZN39_INTERNAL_3645d9bd_4_k_cu_4739ed05_54774cuda3std6ranges3__45__cpo9iter_moveE
	.align		8
        /*0058*/ 	.dword	_ZN39_INTERNAL_3645d9bd_4_k_cu_4739ed05_54774cute7productE
	.align		8
        /*0060*/ 	.dword	_ZN39_INTERNAL_3645d9bd_4_k_cu_4739ed05_54774cute1_E
	.align		8
        /*0068*/ 	.dword	$str$22
	.align		8
        /*0070*/ 	.dword	$str$23


//--------------------- .text._ZN7cutlass13device_kernelINS_4gemm6kernel13GemmUniversalIN4cute5tupleIJiiiiEEENS1_10collective13CollectiveMmaINS1_34MainloopSm90TmaGmmaWarpSpecializedILi9ENS5_IJNS4_1CILi1EEESB_SB_EEENS1_35KernelTmaWarpSpecializedCooperativeEEENS5_IJNSA_ILi128EEENSA_ILi64EEENSA_ILi32EEEEEENS_10tfloat32_tENS5_IJlSB_lEEESJ_SK_NS4_8TiledMMAINS4_8MMA_AtomIJNS4_4SM904GMMA29MMA_64x64x8_F32TF32TF32_SS_TNILNSO_7ScaleInE1ELSQ_1EEEEEENS4_6LayoutINS5_IJNSA_ILi2EEESB_SB_EEENS5_IJSB_NSA_ILi0EEESW_EEEEENS5_IJNS4_10UnderscoreESZ_SZ_EEEEENS4_13SM90_TMA_LOADENS4_14ComposedLayoutINS4_7SwizzleILi3ELi4ELi3EEENS4_18smem_ptr_flag_bitsILi32EEENST_INS5_IJNSA_ILi8EEESH_EEENS5_IJSH_SB_EEEEEEEvNS4_8identityES12_S1C_vS1D_EENS_8epilogue10collective6detail29Sm90TmaWarpSpecializedAdapterINS1G_15DefaultEpilogueISJ_SK_SK_NS1F_6thread17LinearCombinationISJ_Li1EffLNS1K_9ScaleType4KindE0ELNS_15FloatRoundStyleE2ESJ_EENS1_15EpilogueDefaultEEEEEvvEEEEvNT_6ParamsE --------------------------
	.section	.text._ZN7cutlass13device_kernelINS_4gemm6kernel13GemmUniversalIN4cute5tupleIJiiiiEEENS1_10collective13CollectiveMmaINS1_34MainloopSm90TmaGmmaWarpSpecializedILi9ENS5_IJNS4_1CILi1EEESB_SB_EEENS1_35KernelTmaWarpSpecializedCooperativeEEENS5_IJNSA_ILi128EEENSA_ILi64EEENSA_ILi32EEEEEENS_10tfloat32_tENS5_IJlSB_lEEESJ_SK_NS4_8TiledMMAINS4_8MMA_AtomIJNS4_4SM904GMMA29MMA_64x64x8_F32TF32TF32_SS_TNILNSO_7ScaleInE1ELSQ_1EEEEEENS4_6LayoutINS5_IJNSA_ILi2EEESB_SB_EEENS5_IJSB_NSA_ILi0EEESW_EEEEENS5_IJNS4_10UnderscoreESZ_SZ_EEEEENS4_13SM90_TMA_LOADENS4_14ComposedLayoutINS4_7SwizzleILi3ELi4ELi3EEENS4_18smem_ptr_flag_bitsILi32EEENST_INS5_IJNSA_ILi8EEESH_EEENS5_IJSH_SB_EEEEEEEvNS4_8identityES12_S1C_vS1D_EENS_8epilogue10collective6detail29Sm90TmaWarpSpecializedAdapterINS1G_15DefaultEpilogueISJ_SK_SK_NS1F_6thread17LinearCombinationISJ_Li1EffLNS1K_9ScaleType4KindE0ELNS_15FloatRoundStyleE2ESJ_EENS1_15EpilogueDefaultEEEEEvvEEEEvNT_6ParamsE,"ax",@progbits
	.align	128
.text._ZN7cutlass13device_kernelINS_4gemm6kernel13GemmUniversalIN4cute5tupleIJiiiiEEENS1_10collective13CollectiveMmaINS1_34MainloopSm90TmaGmmaWarpSpecializedILi9ENS5_IJNS4_1CILi1EEESB_SB_EEENS1_35KernelTmaWarpSpecializedCooperativeEEENS5_IJNSA_ILi128EEENSA_ILi64EEENSA_ILi32EEEEEENS_10tfloat32_tENS5_IJlSB_lEEESJ_SK_NS4_8TiledMMAINS4_8MMA_AtomIJNS4_4SM904GMMA29MMA_64x64x8_F32TF32TF32_SS_TNILNSO_7ScaleInE1ELSQ_1EEEEEENS4_6LayoutINS5_IJNSA_ILi2EEESB_SB_EEENS5_IJSB_NSA_ILi0EEESW_EEEEENS5_IJNS4_10UnderscoreESZ_SZ_EEEEENS4_13SM90_TMA_LOADENS4_14ComposedLayoutINS4_7SwizzleILi3ELi4ELi3EEENS4_18smem_ptr_flag_bitsILi32EEENST_INS5_IJNSA_ILi8EEESH_EEENS5_IJSH_SB_EEEEEEEvNS4_8identityES12_S1C_vS1D_EENS_8epilogue10collective6detail29Sm90TmaWarpSpecializedAdapterINS1G_15DefaultEpilogueISJ_SK_SK_NS1F_6thread17LinearCombinationISJ_Li1EffLNS1K_9ScaleType4KindE0ELNS_15FloatRoundStyleE2ESJ_EENS1_15EpilogueDefaultEEEEEvvEEEEvNT_6ParamsE:
        .type           _ZN7cutlass13device_kernelINS_4gemm6kernel13GemmUniversalIN4cute5tupleIJiiiiEEENS1_10collective13CollectiveMmaINS1_34MainloopSm90TmaGmmaWarpSpecializedILi9ENS5_IJNS4_1CILi1EEESB_SB_EEENS1_35KernelTmaWarpSpecializedCooperativeEEENS5_IJNSA_ILi128EEENSA_ILi64EEENSA_ILi32EEEEEENS_10tfloat32_tENS5_IJlSB_lEEESJ_SK_NS4_8TiledMMAINS4_8MMA_AtomIJNS4_4SM904GMMA29MMA_64x64x8_F32TF32TF32_SS_TNILNSO_7ScaleInE1ELSQ_1EEEEEENS4_6LayoutINS5_IJNSA_ILi2EEESB_SB_EEENS5_IJSB_NSA_ILi0EEESW_EEEEENS5_IJNS4_10UnderscoreESZ_SZ_EEEEENS4_13SM90_TMA_LOADENS4_14ComposedLayoutINS4_7SwizzleILi3ELi4ELi3EEENS4_18smem_ptr_flag_bitsILi32EEENST_INS5_IJNSA_ILi8EEESH_EEENS5_IJSH_SB_EEEEEEEvNS4_8identityES12_S1C_vS1D_EENS_8epilogue10collective6detail29Sm90TmaWarpSpecializedAdapterINS1G_15DefaultEpilogueISJ_SK_SK_NS1F_6thread17LinearCombinationISJ_Li1EffLNS1K_9ScaleType4KindE0ELNS_15FloatRoundStyleE2ESJ_EENS1_15EpilogueDefaultEEEEEvvEEEEvNT_6ParamsE,@function
        .size           _ZN7cutlass13device_kernelINS_4gemm6kernel13GemmUniversalIN4cute5tupleIJiiiiEEENS1_10collective13CollectiveMmaINS1_34MainloopSm90TmaGmmaWarpSpecializedILi9ENS5_IJNS4_1CILi1EEESB_SB_EEENS1_35KernelTmaWarpSpecializedCooperativeEEENS5_IJNSA_ILi128EEENSA_ILi64EEENSA_ILi32EEEEEENS_10tfloat32_tENS5_IJlSB_lEEESJ_SK_NS4_8TiledMMAINS4_8MMA_AtomIJNS4_4SM904GMMA29MMA_64x64x8_F32TF32TF32_SS_TNILNSO_7ScaleInE1ELSQ_1EEEEEENS4_6LayoutINS5_IJNSA_ILi2EEESB_SB_EEENS5_IJSB_NSA_ILi0EEESW_EEEEENS5_IJNS4_10UnderscoreESZ_SZ_EEEEENS4_13SM90_TMA_LOADENS4_14ComposedLayoutINS4_7SwizzleILi3ELi4ELi3EEENS4_18smem_ptr_flag_bitsILi32EEENST_INS5_IJNSA_ILi8EEESH_EEENS5_IJSH_SB_EEEEEEEvNS4_8identityES12_S1C_vS1D_EENS_8epilogue10collective6detail29Sm90TmaWarpSpecializedAdapterINS1G_15DefaultEpilogueISJ_SK_SK_NS1F_6thread17LinearCombinationISJ_Li1EffLNS1K_9ScaleType4KindE0ELNS_15FloatRoundStyleE2ESJ_EENS1_15EpilogueDefaultEEEEEvvEEEEvNT_6ParamsE,(.L_x_141 - _ZN7cutlass13device_kernelINS_4gemm6kernel13GemmUniversalIN4cute5tupleIJiiiiEEENS1_10collective13CollectiveMmaINS1_34MainloopSm90TmaGmmaWarpSpecializedILi9ENS5_IJNS4_1CILi1EEESB_SB_EEENS1_35KernelTmaWarpSpecializedCooperativeEEENS5_IJNSA_ILi128EEENSA_ILi64EEENSA_ILi32EEEEEENS_10tfloat32_tENS5_IJlSB_lEEESJ_SK_NS4_8TiledMMAINS4_8MMA_AtomIJNS4_4SM904GMMA29MMA_64x64x8_F32TF32TF32_SS_TNILNSO_7ScaleInE1ELSQ_1EEEEEENS4_6LayoutINS5_IJNSA_ILi2EEESB_SB_EEENS5_IJSB_NSA_ILi0EEESW_EEEEENS5_IJNS4_10UnderscoreESZ_SZ_EEEEENS4_13SM90_TMA_LOADENS4_14ComposedLayoutINS4_7SwizzleILi3ELi4ELi3EEENS4_18smem_ptr_flag_bitsILi32EEENST_INS5_IJNSA_ILi8EEESH_EEENS5_IJSH_SB_EEEEEEEvNS4_8identityES12_S1C_vS1D_EENS_8epilogue10collective6detail29Sm90TmaWarpSpecializedAdapterINS1G_15DefaultEpilogueISJ_SK_SK_NS1F_6thread17LinearCombinationISJ_Li1EffLNS1K_9ScaleType4KindE0ELNS_15FloatRoundStyleE2ESJ_EENS1_15EpilogueDefaultEEEEEvvEEEEvNT_6ParamsE)
        .other          _ZN7cutlass13device_kernelINS_4gemm6kernel13GemmUniversalIN4cute5tupleIJiiiiEEENS1_10collective13CollectiveMmaINS1_34MainloopSm90TmaGmmaWarpSpecializedILi9ENS5_IJNS4_1CILi1EEESB_SB_EEENS1_35KernelTmaWarpSpecializedCooperativeEEENS5_IJNSA_ILi128EEENSA_ILi64EEENSA_ILi32EEEEEENS_10tfloat32_tENS5_IJlSB_lEEESJ_SK_NS4_8TiledMMAINS4_8MMA_AtomIJNS4_4SM904GMMA29MMA_64x64x8_F32TF32TF32_SS_TNILNSO_7ScaleInE1ELSQ_1EEEEEENS4_6LayoutINS5_IJNSA_ILi2EEESB_SB_EEENS5_IJSB_NSA_ILi0EEESW_EEEEENS5_IJNS4_10UnderscoreESZ_SZ_EEEEENS4_13SM90_TMA_LOADENS4_14ComposedLayoutINS4_7SwizzleILi3ELi4ELi3EEENS4_18smem_ptr_flag_bitsILi32EEENST_INS5_IJNSA_ILi8EEESH_EEENS5_IJSH_SB_EEEEEEEvNS4_8identityES12_S1C_vS1D_EENS_8epilogue10collective6detail29Sm90TmaWarpSpecializedAdapterINS1G_15DefaultEpilogueISJ_SK_SK_NS1F_6thread17LinearCombinationISJ_Li1EffLNS1K_9ScaleType4KindE0ELNS_15FloatRoundStyleE2ESJ_EENS1_15EpilogueDefaultEEEEEvvEEEEvNT_6ParamsE,@"STO_CUDA_ENTRY STV_DEFAULT"
_ZN7cutlass13device_kernelINS_4gemm6kernel13GemmUniversalIN4cute5tupleIJiiiiEEENS1_10collective13CollectiveMmaINS1_34MainloopSm90TmaGmmaWarpSpecializedILi9ENS5_IJNS4_1CILi1EEESB_SB_EEENS1_35KernelTmaWarpSpecializedCooperativeEEENS5_IJNSA_ILi128EEENSA_ILi64EEENSA_ILi32EEEEEENS_10tfloat32_tENS5_IJlSB_lEEESJ_SK_NS4_8TiledMMAINS4_8MMA_AtomIJNS4_4SM904GMMA29MMA_64x64x8_F32TF32TF32_SS_TNILNSO_7ScaleInE1ELSQ_1EEEEEENS4_6LayoutINS5_IJNSA_ILi2EEESB_SB_EEENS5_IJSB_NSA_ILi0EEESW_EEEEENS5_IJNS4_10UnderscoreESZ_SZ_EEEEENS4_13SM90_TMA_LOADENS4_14ComposedLayoutINS4_7SwizzleILi3ELi4ELi3EEENS4_18smem_ptr_flag_bitsILi32EEENST_INS5_IJNSA_ILi8EEESH_EEENS5_IJSH_SB_EEEEEEEvNS4_8identityES12_S1C_vS1D_EENS_8epilogue10collective6detail29Sm90TmaWarpSpecializedAdapterINS1G_15DefaultEpilogueISJ_SK_SK_NS1F_6thread17LinearCombinationISJ_Li1EffLNS1K_9ScaleType4KindE0ELNS_15FloatRoundStyleE2ESJ_EENS1_15EpilogueDefaultEEEEEvvEEEEvNT_6ParamsE:
[----:B------:R-:W0:Y:S01]  /*0000*/  LDC R1, c[0x0][0x28] ;  /* 0x00000a00ff017b82 */ /* 0x000e220000000800 */
[----:B------:R-:W1:Y:S01]  /*0010*/  S2R R18, SR_TID.X ;  /* 0x0000000000127919 */ /* 0x000e620000002100 */
[----:B------:R-:W-:Y:S01]  /*0020*/  ELECT P0, URZ, PT ;  /* 0x00000000003f782f */ /* 0x000fe20003800000 */
[----:B------:R-:W-:Y:S01]  /*0030*/  BSSY B0, `(.L_x_0) ;  /* 0x000000f000007945 */ /* 0x000fe20003800000 */
[--C-:B-1----:R-:W-:Y:S02]  /*0040*/  SHF.R.U32.HI R0, RZ, 0x5, R18.reuse ;  /* 0x00000005ff007819 */ /* 0x102fe40000011612 */
[----:B------:R-:W-:-:S03]  /*0050*/  SHF.R.U32.HI R22, RZ, 0x7, R18 ;  /* 0x00000007ff167819 */ /* 0x000fc60000011612 */
[----:B------:R-:W1:Y:S04]  /*0060*/  SHFL.IDX PT, R5, R0, RZ, 0x1f ;  /* 0x00001fff00057589 */ /* 0x000e6800000e0000 */
[----:B------:R2:W3:Y:S01]  /*0070*/  SHFL.IDX PT, R8, R22, RZ, 0x1f ;  /* 0x00001fff16087589 */ /* 0x0004e200000e0000 */
[----:B-1----:R-:W-:-:S13]  /*0080*/  ISETP.NE.OR P0, PT, R5, RZ, !P0 ;  /* 0x000000ff0500720c */ /* 0x002fda0004705670 */
[----:B0-23--:R-:W-:Y:S05]  /*0090*/  @P0 BRA `(.L_x_1) ;  /* 0x0000000000200947 */ /* 0x00dfea0003800000 */
[----:B------:R-:W-:Y:S02]  /*00a0*/  ULDC.64 UR4, c[0x0][0x198] ;  /* 0x0000660000047ab9 */ /* 0x000fe40000000a00 */
[----:B------:R-:W-:Y:S02]  /*00b0*/  UIADD3 UR6, UP0, UR4, 0xf0, URZ ;  /* 0x000000f004067890 */ /* 0x000fe4000ff1e03f */
[----:B------:R-:W-:Y:S02]  /*00c0*/  UIADD3 UR4, UP1, UR4, 0x1f0, URZ ;  /* 0x000001f004047890 */ /* 0x000fe4000ff3e03f */
[----:B------:R-:W-:Y:S02]  /*00d0*/  UIADD3.X UR7, URZ, UR5, URZ, UP0, !UPT ;  /* 0x000000053f077290 */ /* 0x000fe400087fe43f */
[----:B------:R-:W-:-:S07]  /*00e0*/  UIADD3.X UR5, URZ, UR5, URZ, UP1, !UPT ;  /* 0x000000053f057290 */ /* 0x000fce0008ffe43f */
[----:B------:R0:W-:Y:S02]  /*00f0*/  UTMACCTL.PF [UR6] ;  /* 0x00000000060079b9 */ /* 0x0001e40008040000 */
[----:B------:R0:W-:Y:S02]  /*0100*/  UTMACCTL.PF [UR4] ;  /* 0x00000000040079b9 */ /* 0x0001e40008040000 */
[----:B0-----:R-:W-:Y:S01]  /*0110*/  NOP ;  /* 0x0000000000007918 */ /* 0x001fe20000000000 */
.L_x_1:
[----:B------:R-:W-:Y:S05]  /*0120*/  BSYNC B0 ;  /* 0x0000000000007941 */ /* 0x000fea0003800000 */
.L_x_0:
[----:B------:R-:W0:Y:S02]  /*0130*/  SHFL.IDX PT, R2, R0, RZ, 0x1f ;  /* 0x00001fff00027589 */ /* 0x000e2400000e0000 */
[----:B0-----:R-:W-:-:S13]  /*0140*/  ISETP.NE.AND P0, PT, R2, RZ, PT ;  /* 0x000000ff0200720c */ /* 0x001fda0003f05270 */
[----:B------:R-:W-:Y:S05]  /*0150*/  @P0 BRA `(.L_x_2) ;  /* 0x00000000008c0947 */ /* 0x000fea0003800000 */
[----:B------:R-:W-:Y:S01]  /*0160*/  ELECT P0, URZ, PT ;  /* 0x00000000003f782f */ /* 0x000fe20003800000 */
[----:B------:R-:W-:-:S12]  /*0170*/  BSSY B0, `(.L_x_2) ;  /* 0x0000021000007945 */ /* 0x000fd80003800000 */
[----:B------:R-:W-:Y:S05]  /*0180*/  @!P0 BRA `(.L_x_3) ;  /* 0x00000000007c8947 */ /* 0x000fea0003800000 */
[----:B------:R-:W0:Y:S01]  /*0190*/  S2UR UR8, SR_CgaCtaId ;  /* 0x00000000000879c3 */ /* 0x000e220000008800 */
[----:B------:R-:W-:Y:S01]  /*01a0*/  UMOV UR4, 0x400 ;  /* 0x0000040000047882 */ /* 0x000fe20000000000 */
[----:B------:R-:W-:Y:S01]  /*01b0*/  UMOV UR5, 0x1 ;  /* 0x0000000100057882 */ /* 0x000fe20000000000 */
[----:B------:R-:W-:Y:S02]  /*01c0*/  UMOV UR6, 0x100 ;  /* 0x0000010000067882 */ /* 0x000fe40000000000 */
[----:B------:R-:W-:-:S04]  /*01d0*/  UIADD3 UR6, -UR6, 0x100000, URZ ;  /* 0x0010000006067890 */ /* 0x000fc8000fffe13f */
[----:B------:R-:W-:Y:S02]  /*01e0*/  USHF.L.U32 UR7, UR6, 0xb, URZ ;  /* 0x0000000b06077899 */ /* 0x000fe4000800063f */
[----:B------:R-:W-:Y:S02]  /*01f0*/  USHF.L.U32 UR6, UR6, 0x1, URZ ;  /* 0x0000000106067899 */ /* 0x000fe4000800063f */
[----:B0-----:R-:W-:Y:S02]  /*0200*/  ULEA UR8, UR8, UR4, 0x18 ;  /* 0x0000000408087291 */ /* 0x001fe4000f8ec03f */
[----:B------:R-:W-:-:S04]  /*0210*/  UIADD3 UR4, -UR5, 0x100000, URZ ;  /* 0x0010000005047890 */ /* 0x000fc8000fffe13f */
[----:B------:R-:W-:Y:S02]  /*0220*/  USHF.L.U32 UR5, UR4, 0xb, URZ ;  /* 0x0000000b04057899 */ /* 0x000fe4000800063f */
[----:B------:R-:W-:Y:S01]  /*0230*/  USHF.L.U32 UR4, UR4, 0x1, URZ ;  /* 0x0000000104047899 */ /* 0x000fe2000800063f */
[----:B------:R-:W0:Y:S11]  /*0240*/  FENCE.VIEW.ASYNC.S ;  /* 0x00000000000073c6 */ /* 0x000e360000000000 */
[----:B0-----:R0:W1:Y:S01]  /*0250*/  SYNCS.EXCH.64 URZ, [UR8], UR4 ;  /* 0x00000004083f75b2 */ /* 0x0010620008000100 */
[----:B------:R0:W2:Y:S01]  /*0260*/  SYNCS.EXCH.64 URZ, [UR8+0x48], UR6 ;  /* 0x00004806083f75b2 */ /* 0x0000a20008000100 */
[----:B------:R0:W3:Y:S01]  /*0270*/  SYNCS.EXCH.64 URZ, [UR8+0x8], UR4 ;  /* 0x00000804083f75b2 */ /* 0x0000e20008000100 */
[----:B------:R0:W4:Y:S01]  /*0280*/  SYNCS.EXCH.64 URZ, [UR8+0x50], UR6 ;  /* 0x00005006083f75b2 */ /* 0x0001220008000100 */
[----:B------:R0:W0:Y:S01]  /*0290*/  SYNCS.EXCH.64 URZ, [UR8+0x10], UR4 ;  /* 0x00001004083f75b2 */ /* 0x0000220008000100 */
        /* <DEDUP_REMOVED lines=13> */
[----:B------:R-:W-:Y:S01]  /*0370*/  NOP ;  /* 0x0000000000007918 */ /* 0x000fe20000000000 */
.L_x_3:
[----:B0-----:R-:W-:Y:S05]  /*0380*/  BSYNC B0 ;  /* 0x0000000000007941 */ /* 0x001fea0003800000 */
.L_x_2:
[----:B------:R-:W0:Y:S01]  /*0390*/  SHFL.IDX PT, R0, R0, RZ, 0x1f ;  /* 0x00001fff00007589 */ /* 0x000e2200000e0000 */
[----:B------:R-:W-:Y:S01]  /*03a0*/  ELECT P0, URZ, PT ;  /* 0x00000000003f782f */ /* 0x000fe20003800000 */
[----:B------:R-:W5:Y:S01]  /*03b0*/  LDC R2, c[0x0][0x65c] ;  /* 0x00019700ff027b82 */ /* 0x000f620000000800 */
[----:B------:R-:W-:Y:S01]  /*03c0*/  SHF.R.S32.HI R6, RZ, 0x1f, R5 ;  /* 0x0000001fff067819 */ /* 0x000fe20000011405 */
[----:B------:R-:W1:Y:S01]  /*03d0*/  S2R R3, SR_CTAID.Y ;  /* 0x0000000000037919 */ /* 0x000e620000002600 */
[----:B------:R-:W-:Y:S01]  /*03e0*/  UMOV UR4, 0x20 ;  /* 0x0000002000047882 */ /* 0x000fe20000000000 */
[----:B------:R-:W-:Y:S01]  /*03f0*/  ISETP.NE.AND P2, PT, R8, RZ, PT ;  /* 0x000000ff0800720c */ /* 0x000fe20003f45270 */
[----:B------:R-:W-:Y:S01]  /*0400*/  NOP ;  /* 0x0000000000007918 */ /* 0x000fe20000000000 */
[----:B------:R-:W2:Y:S01]  /*0410*/  S2R R4, SR_CTAID.X ;  /* 0x0000000000047919 */ /* 0x000ea20000002500 */
[----:B------:R-:W-:Y:S01]  /*0420*/  LEA.HI R6, R6, R5, RZ, 0x2 ;  /* 0x0000000506067211 */ /* 0x000fe200078f10ff */
[----:B------:R-:W-:Y:S01]  /*0430*/  NOP ;  /* 0x0000000000007918 */ /* 0x000fe20000000000 */
[----:B0-----:R-:W-:-:S02]  /*0440*/  ISETP.NE.OR P0, PT, R0, RZ, !P0 ;  /* 0x000000ff0000720c */ /* 0x001fc40004705670 */
[----:B-----5:R-:W-:-:S04]  /*0450*/  ISETP.NE.AND P3, PT, R2, 0x1, PT ;  /* 0x000000010200780c */ /* 0x020fc80003f65270 */
[----:B------:R-:W-:Y:S02]  /*0460*/  P2R R0, PR, RZ, 0x8 ;  /* 0x00000008ff007803 */ /* 0x000fe40000000000 */
[----:B------:R-:W-:-:S05]  /*0470*/  LOP3.LUT R0, R6, 0xfffffffc, RZ, 0xc0, !PT ;  /* 0xfffffffc06007812 */ /* 0x000fca00078ec0ff */
[----:B------:R-:W-:Y:S01]  /*0480*/  VOTEU.ALL UP0, P0 ;  /* 0x00000000003f7886 */ /* 0x000fe20000000000 */
[----:B------:R-:W-:Y:S01]  /*0490*/  IMAD.IADD R0, R5, 0x1, -R0 ;  /* 0x0000000105007824 */ /* 0x000fe200078e0a00 */
[----:B------:R-:W2:Y:S01]  /*04a0*/  @P3 LDC R17, c[0x0][0x10] ;  /* 0x00000400ff113b82 */ /* 0x000ea20000000800 */
[----:B------:R-:W-:Y:S01]  /*04b0*/  VOTEU.ALL UP1, P0 ;  /* 0x00000000003f7886 */ /* 0x000fe20000020000 */
[----:B-1----:R-:W-:Y:S01]  /*04c0*/  @P3 IMAD.MOV.U32 R6, RZ, RZ, R3 ;  /* 0x000000ffff063224 */ /* 0x002fe200078e0003 */
[----:B------:R-:W-:Y:S01]  /*04d0*/  @!UP0 UMOV UR6, 0x400 ;  /* 0x0000040000068882 */ /* 0x000fe20000000000 */
[----:B------:R-:W-:-:S04]  /*04e0*/  @!UP0 UIADD3 UR4, -UR4, 0x100000, URZ ;  /* 0x0010000004048890 */ /* 0x000fc8000fffe13f */
[----:B------:R-:W-:Y:S02]  /*04f0*/  @!UP0 USHF.L.U32 UR5, UR4, 0xb, URZ ;  /* 0x0000000b04058899 */ /* 0x000fe4000800063f */
[----:B------:R-:W-:Y:S01]  /*0500*/  @!UP0 USHF.L.U32 UR4, UR4, 0x1, URZ ;  /* 0x0000000104048899 */ /* 0x000fe2000800063f */
[----:B------:R-:W-:Y:S02]  /*0510*/  @P3 IMAD.MOV.U32 R7, RZ, RZ, RZ ;  /* 0x000000ffff073224 */ /* 0x000fe400078e00ff */
[----:B------:R-:W-:Y:S01]  /*0520*/  IMAD.MOV.U32 R5, RZ, RZ, RZ ;  /* 0x000000ffff057224 */ /* 0x000fe200078e00ff */
[----:B------:R-:W0:Y:S01]  /*0530*/  @!UP0 S2UR UR7, SR_CgaCtaId ;  /* 0x00000000000789c3 */ /* 0x000e220000008800 */
[----:B------:R-:W-:-:S07]  /*0540*/  @P3 IMAD.MOV.U32 R11, RZ, RZ, RZ ;  /* 0x000000ffff0b3224 */ /* 0x000fce00078e00ff */
[----:B------:R-:W1:Y:S01]  /*0550*/  @!P3 LDC R9, c[0x0][0xc] ;  /* 0x00000300ff09bb82 */ /* 0x000e620000000800 */
[----:B--2---:R-:W-:-:S04]  /*0560*/  @P3 IMAD.WIDE.U32 R16, R4, R17, R6 ;  /* 0x0000001104103225 */ /* 0x004fc800078e0006 */
[----:B------:R-:W-:Y:S01]  /*0570*/  @P3 IMAD.IADD R17, R17, 0x1, R11 ;  /* 0x0000000111113824 */ /* 0x000fe200078e020b */
[----:B0-----:R-:W-:Y:S01]  /*0580*/  @!UP0 ULEA UR6, UR7, UR6, 0x18 ;  /* 0x0000000607068291 */ /* 0x001fe2000f8ec03f */
[----:B------:R-:W-:Y:S01]  /*0590*/  VOTEU.ALL UP0, P0 ;  /* 0x00000000003f7886 */ /* 0x000fe20000000000 */
[----:B------:R-:W-:-:S04]  /*05a0*/  ISETP.NE.AND P0, PT, R0, 0x3, PT ;  /* 0x000000030000780c */ /* 0x000fc80003f05270 */
[----:B------:R-:W-:Y:S01]  /*05b0*/  ISETP.EQ.OR P0, PT, R0, RZ, !P0 ;  /* 0x000000ff0000720c */ /* 0x000fe20004702670 */
[----:B-1----:R-:W-:-:S03]  /*05c0*/  @!P3 IMAD.WIDE.U32 R6, R9, R3, R4 ;  /* 0x000000030906b225 */ /* 0x002fc600078e0004 */
[C---:B------:R-:W-:Y:S01]  /*05d0*/  ISETP.EQ.AND P0, PT, R8.reuse, RZ, P0 ;  /* 0x000000ff0800720c */ /* 0x040fe20000702270 */
[----:B------:R-:W-:Y:S01]  /*05e0*/  VIADD R8, R8, 0xffffffff ;  /* 0xffffffff08087836 */ /* 0x000fe20000000000 */
[----:B------:R-:W0:Y:S02]  /*05f0*/  FENCE.VIEW.ASYNC.S ;  /* 0x00000000000073c6 */ /* 0x000e240000000000 */
[----:B0-----:R0:W3:Y:S01]  /*0600*/  @!UP0 SYNCS.EXCH.64 URZ, [UR6+0xa0], UR4 ;  /* 0x0000a004063f85b2 */ /* 0x0010e20008000100 */
[----:B------:R-:W-:Y:S01]  /*0610*/  @!P3 IMAD.MOV.U32 R16, RZ, RZ, R6 ;  /* 0x000000ffff10b224 */ /* 0x000fe200078e0006 */
[----:B------:R-:W-:Y:S01]  /*0620*/  SEL R19, RZ, 0x1, !P0 ;  /* 0x00000001ff137807 */ /* 0x000fe20004000000 */
[----:B------:R-:W-:Y:S01]  /*0630*/  @!P3 IMAD.MOV.U32 R17, RZ, RZ, R7 ;  /* 0x000000ffff11b224 */ /* 0x000fe200078e0007 */
[----:B------:R-:W-:-:S04]  /*0640*/  ISETP.GE.U32.AND P1, PT, R8, 0x2, PT ;  /* 0x000000020800780c */ /* 0x000fc80003f26070 */
[----:B------:R-:W-:Y:S01]  /*0650*/  SEL R19, R19, 0x2, P1 ;  /* 0x0000000213137807 */ /* 0x000fe20000800000 */
[----:B------:R0:W3:Y:S01]  /*0660*/  @!UP1 SYNCS.EXCH.64 URZ, [UR6+0xa8], UR4 ;  /* 0x0000a804063f95b2 */ /* 0x0000e20008000100 */
[----:B------:R-:W-:Y:S01]  /*0670*/  NOP ;  /* 0x0000000000007918 */ /* 0x000fe20000000000 */
[----:B---34-:R-:W-:Y:S06]  /*0680*/  BAR.SYNC.DEFER_BLOCKING 0x0 ;  /* 0x0000000000007b1d */ /* 0x018fec0000010000 */
[----:B------:R-:W-:Y:S05]  /*0690*/  @!P2 BRA `(.L_x_4) ;  /* 0x000000400010a947 */ /* 0x000fea0003800000 */
[----:B------:R-:W-:-:S13]  /*06a0*/  ISETP.GT.U32.AND P0, PT, R8, 0x1, PT ;  /* 0x000000010800780c */ /* 0x000fda0003f04070 */
[----:B0-----:R-:W-:Y:S05]  /*06b0*/  @P0 EXIT ;  /* 0x000000000000094d */ /* 0x001fea0003800000 */
[----:B------:R-:W-:Y:S01]  /*06c0*/  ULDC.64 UR4, c[0x0][0x650] ;  /* 0x0001940000047ab9 */ /* 0x000fe20000000a00 */
[----:B------:R-:W-:Y:S01]  /*06d0*/  PRMT R0, RZ, 0x7610, R0 ;  /* 0x00007610ff007816 */ /* 0x000fe20000000000 */
[----:B------:R-:W-:Y:S01]  /*06e0*/  IMAD.MOV.U32 R58, RZ, RZ, -0x1 ;  /* 0xffffffffff3a7424 */ /* 0x000fe200078e00ff */
[----:B------:R-:W-:Y:S01]  /*06f0*/  ISETP.GE.U32.AND P0, PT, R16, UR4, PT ;  /* 0x0000000410007c0c */ /* 0x000fe2000bf06070 */
[----:B------:R-:W-:Y:S02]  /*0700*/  IMAD.MOV.U32 R59, RZ, RZ, -0x1 ;  /* 0xffffffffff3b7424 */ /* 0x000fe400078e00ff */
[----:B------:R-:W-:Y:S01]  /*0710*/  IMAD.MOV.U32 R57, RZ, RZ, -0x1 ;  /* 0xffffffffff397424 */ /* 0x000fe200078e00ff */
[----:B------:R-:W-:-:S13]  /*0720*/  ISETP.GE.U32.AND.EX P0, PT, R17, UR5, PT, P0 ;  /* 0x0000000511007c0c */ /* 0x000fda000bf06100 */
[----:B------:R-:W-:Y:S05]  /*0730*/  @P0 BRA `(.L_x_5) ;  /* 0x0000000400540947 */ /* 0x000fea0003800000 */
[----:B------:R-:W0:Y:S01]  /*0740*/  LDC.64 R14, c[0x0][0x628] ;  /* 0x00018a00ff0e7b82 */ /* 0x000e220000000a00 */
[----:B------:R-:W-:Y:S02]  /*0750*/  IMAD.MOV.U32 R6, RZ, RZ, R16 ;  /* 0x000000ffff067224 */ /* 0x000fe400078e0010 */
[----:B------:R-:W-:-:S05]  /*0760*/  IMAD.MOV.U32 R7, RZ, RZ, R17 ;  /* 0x000000ffff077224 */ /* 0x000fca00078e0011 */
[----:B------:R-:W1:Y:S08]  /*0770*/  LDC R0, c[0x0][0x630] ;  /* 0x00018c00ff007b82 */ /* 0x000e700000000800 */
[----:B------:R-:W2:Y:S01]  /*0780*/  LDC.64 R20, c[0x0][0x620] ;  /* 0x00018800ff147b82 */ /* 0x000ea20000000a00 */
[----:B0-----:R-:W-:-:S04]  /*0790*/  ISETP.NE.U32.AND P0, PT, R14, RZ, PT ;  /* 0x000000ff0e00720c */ /* 0x001fc80003f05070 */
[----:B------:R-:W-:-:S13]  /*07a0*/  ISETP.NE.AND.EX P0, PT, R15, RZ, PT, P0 ;  /* 0x000000ff0f00720c */ /* 0x000fda0003f05300 */
[----:B-12---:R-:W-:Y:S05]  /*07b0*/  @!P0 BRA `(.L_x_6) ;  /* 0x0000000000288947 */ /* 0x006fea0003800000 */
[----:B------:R-:W0:Y:S02]  /*07c0*/  LDC R11, c[0x0][0x634] ;  /* 0x00018d00ff0b7b82 */ /* 0x000e240000000800 */
[----:B0-----:R-:W-:-:S05]  /*07d0*/  IADD3 R11, P0, R16, R11, RZ ;  /* 0x0000000b100b7210 */ /* 0x001fca0007f1e0ff */
[----:B------:R-:W-:-:S04]  /*07e0*/  IMAD.X R13, RZ, RZ, R17, P0 ;  /* 0x000000ffff0d7224 */ /* 0x000fc800000e0611 */
[----:B------:R-:W-:-:S04]  /*07f0*/  IMAD.WIDE.U32 R6, R13, R14, RZ ;  /* 0x0000000e0d067225 */ /* 0x000fc800078e00ff */
[----:B------:R-:W-:-:S04]  /*0800*/  IMAD.WIDE.U32 R8, P0, R11, R15, R6 ;  /* 0x0000000f0b087225 */ /* 0x000fc80007800006 */
[----:B------:R-:W-:-:S04]  /*0810*/  IMAD.WIDE.U32 R6, R11, R14, RZ ;  /* 0x0000000e0b067225 */ /* 0x000fc800078e00ff */
[----:B------:R-:W-:Y:S01]  /*0820*/  IMAD.X R11, RZ, RZ, RZ, P0 ;  /* 0x000000ffff0b7224 */ /* 0x000fe200000e06ff */
[----:B------:R-:W-:Y:S01]  /*0830*/  IADD3 RZ, P0, R7, R8, RZ ;  /* 0x0000000807ff7210 */ /* 0x000fe20007f1e0ff */
[----:B------:R-:W-:-:S04]  /*0840*/  IMAD.MOV.U32 R10, RZ, RZ, R9 ;  /* 0x000000ffff0a7224 */ /* 0x000fc800078e0009 */
[----:B------:R-:W-:-:S08]  /*0850*/  IMAD.WIDE.U32.X R6, R13, R15, R10, P0 ;  /* 0x0000000f0d067225 */ /* 0x000fd000000e040a */
.L_x_6:
[-CC-:B------:R-:W-:Y:S01]  /*0860*/  SHF.R.U64 R57, R6, R0.reuse, R7.reuse ;  /* 0x0000000006397219 */ /* 0x180fe20000001207 */
[----:B------:R-:W0:Y:S01]  /*0870*/  LDC R10, c[0x0][0x618] ;  /* 0x00018600ff0a7b82 */ /* 0x000e220000000800 */
[----:B------:R-:W-:Y:S01]  /*0880*/  SHF.R.U32.HI R5, RZ, R0, R7 ;  /* 0x00000000ff057219 */ /* 0x000fe20000011607 */
[----:B------:R-:W-:Y:S01]  /*0890*/  ULDC UR4, c[0x0][0x150] ;  /* 0x0000540000047ab9 */ /* 0x000fe20000000800 */
[----:B------:R-:W-:Y:S02]  /*08a0*/  IADD3 R9, P0, RZ, -R57, RZ ;  /* 0x80000039ff097210 */ /* 0x000fe40007f1e0ff */
[----:B------:R-:W-:-:S03]  /*08b0*/  I2FP.F32.U32 R0, R4 ;  /* 0x0000000400007245 */ /* 0x000fc60000201000 */
[----:B------:R-:W1:Y:S01]  /*08c0*/  LDC.64 R28, c[0x0][0x640] ;  /* 0x00019000ff1c7b82 */ /* 0x000e620000000a00 */
[----:B------:R-:W-:Y:S02]  /*08d0*/  IMAD.X R11, RZ, RZ, ~R5, P0 ;  /* 0x000000ffff0b7224 */ /* 0x000fe400000e0e05 */
[----:B------:R-:W-:Y:S01]  /*08e0*/  FMUL R0, R0, UR4 ;  /* 0x0000000400007c20 */ /* 0x000fe20008400000 */
[----:B------:R-:W-:Y:S01]  /*08f0*/  IMAD.WIDE.U32 R6, R9, R20, R16 ;  /* 0x0000001409067225 */ /* 0x000fe200078e0010 */
[----:B------:R-:W-:-:S03]  /*0900*/  ULDC UR4, c[0x0][0x154] ;  /* 0x0000550000047ab9 */ /* 0x000fc60000000800 */
[----:B------:R-:W-:Y:S01]  /*0910*/  IMAD R8, R11, R20, RZ ;  /* 0x000000140b087224 */ /* 0x000fe200078e02ff */
[----:B------:R-:W2:Y:S01]  /*0920*/  LDC R5, c[0x0][0x144] ;  /* 0x00005100ff057b82 */ /* 0x000ea20000000800 */
[----:B------:R-:W3:Y:S02]  /*0930*/  F2I.U32.TRUNC.NTZ R0, R0 ;  /* 0x0000000000007305 */ /* 0x000ee4000020f000 */
[----:B------:R-:W-:-:S04]  /*0940*/  IMAD R9, R9, R21, R8 ;  /* 0x0000001509097224 */ /* 0x000fc800078e0208 */
[----:B------:R-:W-:Y:S01]  /*0950*/  IMAD.IADD R7, R7, 0x1, R9 ;  /* 0x0000000107077824 */ /* 0x000fe200078e0209 */
[----:B------:R-:W4:Y:S01]  /*0960*/  LDC R12, c[0x0][0x608] ;  /* 0x00018200ff0c7b82 */ /* 0x000f220000000800 */
[----:B------:R-:W-:-:S03]  /*0970*/  IMAD.MOV.U32 R9, RZ, RZ, -0x1 ;  /* 0xffffffffff097424 */ /* 0x000fc600078e00ff */
[-CC-:B0-----:R-:W-:Y:S02]  /*0980*/  SHF.R.U64 R20, R6, R10.reuse, R7.reuse ;  /* 0x0000000a06147219 */ /* 0x181fe40000001207 */
[----:B------:R-:W-:Y:S02]  /*0990*/  I2FP.F32.U32 R6, R3 ;  /* 0x0000000300067245 */ /* 0x000fe40000201000 */
[----:B------:R-:W0:Y:S01]  /*09a0*/  LDC R26, c[0x0][0x658] ;  /* 0x00019600ff1a7b82 */ /* 0x000e220000000800 */
[----:B-1----:R-:W-:Y:S01]  /*09b0*/  ISETP.NE.U32.AND P0, PT, R28, RZ, PT ;  /* 0x000000ff1c00720c */ /* 0x002fe20003f05070 */
[----:B---3--:R-:W-:Y:S01]  /*09c0*/  IMAD.MOV R8, RZ, RZ, -R0 ;  /* 0x000000ffff087224 */ /* 0x008fe200078e0a00 */
[----:B------:R-:W-:Y:S01]  /*09d0*/  SHF.R.U32.HI R7, RZ, R10, R7 ;  /* 0x0000000aff077219 */ /* 0x000fe20000011607 */
[----:B------:R-:W-:Y:S01]  /*09e0*/  FMUL R6, R6, UR4 ;  /* 0x0000000406067c20 */ /* 0x000fe20008400000 */
[----:B------:R-:W-:-:S03]  /*09f0*/  ISETP.NE.AND.EX P0, PT, R29, RZ, PT, P0 ;  /* 0x000000ff1d00720c */ /* 0x000fc60003f05300 */
[----:B------:R-:W1:Y:S01]  /*0a00*/  LDC R14, c[0x0][0x148] ;  /* 0x00005200ff0e7b82 */ /* 0x000e620000000800 */
[----:B--2---:R-:W-:-:S07]  /*0a10*/  IMAD R0, R5, R8, R4 ;  /* 0x0000000805007224 */ /* 0x004fce00078e0204 */
[----:B------:R-:W2:Y:S01]  /*0a20*/  LDC R24, c[0x0][0x600] ;  /* 0x00018000ff187b82 */ /* 0x000ea20000000800 */
[-CC-:B----4-:R-:W-:Y:S02]  /*0a30*/  SHF.R.U64 R30, R20, R12.reuse, R7.reuse ;  /* 0x0000000c141e7219 */ /* 0x190fe40000001207 */
[----:B------:R-:W-:Y:S01]  /*0a40*/  SHF.R.U32.HI R5, RZ, R12, R7 ;  /* 0x0000000cff057219 */ /* 0x000fe20000011607 */
[----:B------:R-:W-:Y:S01]  /*0a50*/  IMAD.MOV.U32 R7, RZ, RZ, 0x1 ;  /* 0x00000001ff077424 */ /* 0x000fe200078e00ff */
[----:B------:R3:W4:Y:S03]  /*0a60*/  F2I.U32.TRUNC.NTZ R12, R6 ;  /* 0x00000006000c7305 */ /* 0x000726000020f000 */
[----:B------:R-:W1:Y:S01]  /*0a70*/  LDC R15, c[0x0][0x648] ;  /* 0x00019200ff0f7b82 */ /* 0x000e620000000800 */
[-C--:B0-----:R-:W-:Y:S02]  /*0a80*/  SHF.L.U32 R4, R9, R26.reuse, RZ ;  /* 0x0000001a09047219 */ /* 0x081fe400000006ff */
[----:B------:R-:W-:-:S02]  /*0a90*/  SHF.R.U64 R32, R30, R26, R5 ;  /* 0x0000001a1e207219 */ /* 0x000fc40000001205 */
[----:B------:R-:W-:Y:S02]  /*0aa0*/  LOP3.LUT R11, RZ, R4, RZ, 0x33, !PT ;  /* 0x00000004ff0b7212 */ /* 0x000fe400078e33ff */
[-C--:B------:R-:W-:Y:S01]  /*0ab0*/  SHF.R.U32.HI R5, RZ, R26.reuse, R5 ;  /* 0x0000001aff057219 */ /* 0x080fe20000011605 */
[----:B------:R-:W0:Y:S01]  /*0ac0*/  LDC R21, c[0x0][0x638] ;  /* 0x00018e00ff157b82 */ /* 0x000e220000000800 */
[----:B------:R-:W-:Y:S01]  /*0ad0*/  SHF.L.U32 R10, R7, R26, RZ ;  /* 0x0000001a070a7219 */ /* 0x000fe200000006ff */
[----:B------:R-:W-:-:S06]  /*0ae0*/  IMAD.MOV.U32 R4, RZ, RZ, R32 ;  /* 0x000000ffff047224 */ /* 0x000fcc00078e0020 */
[----:B------:R-:W0:Y:S01]  /*0af0*/  LDC R58, c[0x0][0x610] ;  /* 0x00018400ff3a7b82 */ /* 0x000e220000000800 */
[----:B---34-:R-:W-:Y:S05]  /*0b00*/  @!P0 BRA `(.L_x_7) ;  /* 0x0000000000288947 */ /* 0x018fea0003800000 */
[----:B------:R-:W3:Y:S02]  /*0b10*/  LDC R9, c[0x0][0x64c] ;  /* 0x00019300ff097b82 */ /* 0x000ee40000000800 */
[----:B---3--:R-:W-:-:S05]  /*0b20*/  IADD3 R9, P0, R32, R9, RZ ;  /* 0x0000000920097210 */ /* 0x008fca0007f1e0ff */
        /* <DEDUP_REMOVED lines=8> */
.L_x_7:
[----:B-1----:R-:W-:Y:S01]  /*0bb0*/  SHF.R.U64 R4, R4, R15, R5 ;  /* 0x0000000f04047219 */ /* 0x002fe20000001205 */
[----:B--2---:R-:W-:Y:S01]  /*0bc0*/  VIADD R5, R24, 0xffffffff ;  /* 0xffffffff18057836 */ /* 0x004fe20000000000 */
[----:B------:R-:W-:Y:S01]  /*0bd0*/  LOP3.LUT R11, R30, R11, RZ, 0xc0, !PT ;  /* 0x0000000b1e0b7212 */ /* 0x000fe200078ec0ff */
[----:B------:R-:W-:Y:S02]  /*0be0*/  IMAD.MOV R12, RZ, RZ, -R12 ;  /* 0x000000ffff0c7224 */ /* 0x000fe400078e0a0c */
[----:B------:R-:W-:Y:S01]  /*0bf0*/  IMAD.MOV R6, RZ, RZ, -R4 ;  /* 0x000000ffff067224 */ /* 0x000fe200078e0a04 */
[----:B------:R-:W-:Y:S01]  /*0c00*/  LOP3.LUT R5, R20, R5, RZ, 0xc0, !PT ;  /* 0x0000000514057212 */ /* 0x000fe200078ec0ff */
[----:B------:R-:W-:Y:S02]  /*0c10*/  @P3 IMAD R0, R14, R12, R3 ;  /* 0x0000000c0e003224 */ /* 0x000fe400078e0203 */
[----:B------:R-:W-:Y:S02]  /*0c20*/  IMAD R11, R10, R4, R11 ;  /* 0x000000040a0b7224 */ /* 0x000fe400078e020b */
[----:B0-----:R-:W-:-:S02]  /*0c30*/  IMAD R3, R6, R21, R32 ;  /* 0x0000001506037224 */ /* 0x001fc400078e0220 */
[----:B------:R-:W-:Y:S02]  /*0c40*/  IMAD R58, R11, R58, R0 ;  /* 0x0000003a0b3a7224 */ /* 0x000fe400078e0200 */
[----:B------:R-:W-:Y:S02]  /*0c50*/  IMAD R3, R3, R24, R5 ;  /* 0x0000001803037224 */ /* 0x000fe400078e0205 */
[----:B------:R-:W-:-:S03]  /*0c60*/  IMAD.MOV.U32 R0, RZ, RZ, 0x1 ;  /* 0x00000001ff007424 */ /* 0x000fc600078e00ff */
[----:B------:R-:W-:Y:S02]  /*0c70*/  SEL R59, R3, R58, !P3 ;  /* 0x0000003a033b7207 */ /* 0x000fe40005800000 */
[----:B------:R-:W-:-:S07]  /*0c80*/  SEL R58, R58, R3, !P3 ;  /* 0x000000033a3a7207 */ /* 0x000fce0005800000 */
.L_x_5:
[----:B------:R-:W-:-:S08]  /*0c90*/  NOP ;  /* 0x0000000000007918 */ /* 0x000fd00000000000 */
[----:B------:R-:W0:Y:S02]  /*0ca0*/  USETMAXREG.TRY_ALLOC.CTAPOOL UP0, 0xe8 ;  /* 0x000000e8000079c8 */ /* 0x000e240008000600 */
[----:B0-----:R-:W-:-:S13]  /*0cb0*/  PLOP3.LUT P0, PT, PT, PT, UP0, 0x80, 0x0 ;  /* 0x000000000000781c */ /* 0x001fda0003f0f008 */
[----:B------:R-:W-:Y:S05]  /*0cc0*/  @!P0 BRA `(.L_x_5) ;  /* 0xfffffffc00f08947 */ /* 0x000fea000383ffff */
[----:B------:R-:W-:Y:S01]  /*0cd0*/  ULDC.64 UR4, c[0x0][0x598] ;  /* 0x0001660000047ab9 */ /* 0x000fe20000000a00 */
[----:B------:R-:W-:Y:S01]  /*0ce0*/  ULDC.64 UR36, c[0x0][0x208] ;  /* 0x0000820000247ab9 */ /* 0x000fe20000000a00 */
[----:B------:R-:W-:-:S04]  /*0cf0*/  ISETP.NE.U32.AND P0, PT, RZ, UR4, PT ;  /* 0x00000004ff007c0c */ /* 0x000fc8000bf05070 */
[----:B------:R-:W-:-:S13]  /*0d00*/  ISETP.NE.AND.EX P0, PT, RZ, UR5, PT, P0 ;  /* 0x00000005ff007c0c */ /* 0x000fda000bf05300 */
[----:B------:R-:W-:Y:S05]  /*0d10*/  @!P0 BRA `(.L_x_8) ;  /* 0x00000000001c8947 */ /* 0x000fea0003800000 */
[----:B------:R-:W0:Y:S02]  /*0d20*/  LDC.64 R4, c[0x0][0x598] ;  /* 0x00016600ff047b82 */ /* 0x000e240000000a00 */
[----:B0-----:R-:W2:Y:S02]  /*0d30*/  LDG.E.64 R4, desc[UR36][R4.64] ;  /* 0x0000002404047981 */ /* 0x001ea4000c1e1b00 */
[----:B--2---:R-:W-:-:S04]  /*0d40*/  ISETP.NE.U32.AND P0, PT, R4, RZ, PT ;  /* 0x000000ff0400720c */ /* 0x004fc80003f05070 */
[----:B------:R-:W-:-:S13]  /*0d50*/  ISETP.NE.AND.EX P0, PT, R5, RZ, PT, P0 ;  /* 0x000000ff0500720c */ /* 0x000fda0003f05300 */
[----:B------:R-:W-:Y:S05]  /*0d60*/  @!P0 BRA `(.L_x_8) ;  /* 0x0000000000088947 */ /* 0x000fea0003800000 */
[----:B------:R0:W5:Y:S01]  /*0d70*/  LD.E R23, desc[UR36][R4.64] ;  /* 0x0000002404177980 */ /* 0x000162000c101900 */
[----:B------:R-:W-:Y:S05]  /*0d80*/  BRA `(.L_x_9) ;  /* 0x0000000000247947 */ /* 0x000fea0003800000 */
.L_x_8:
[----:B------:R-:W-:Y:S02]  /*0d90*/  ULDC.64 UR4, c[0x0][0x588] ;  /* 0x0001620000047ab9 */ /* 0x000fe40000000a00 */
[----:B------:R-:W-:-:S04]  /*0da0*/  ISETP.NE.U32.AND P0, PT, RZ, UR4, PT ;  /* 0x00000004ff007c0c */ /* 0x000fc8000bf05070 */
[----:B------:R-:W-:-:S13]  /*0db0*/  ISETP.NE.AND.EX P0, PT, RZ, UR5, PT, P0 ;  /* 0x00000005ff007c0c */ /* 0x000fda000bf05300 */
[----:B------:R-:W-:Y:S05]  /*0dc0*/  @!P0 BRA `(.L_x_10) ;  /* 0x00000000000c8947 */ /* 0x000fea0003800000 */
[----:B------:R-:W0:Y:S02]  /*0dd0*/  LDC.64 R4, c[0x0][0x588] ;  /* 0x00016200ff047b82 */ /* 0x000e240000000a00 */
[----:B0-----:R1:W5:Y:S01]  /*0de0*/  LDG.E R23, desc[UR36][R4.64] ;  /* 0x0000002404177981 */ /* 0x001362000c1e1900 */
[----:B------:R-:W-:Y:S05]  /*0df0*/  BRA `(.L_x_9) ;  /* 0x0000000000087947 */ /* 0x000fea0003800000 */
.L_x_10:
[----:B------:R-:W-:Y:S02]  /*0e00*/  ULDC UR4, c[0x0][0x580] ;  /* 0x0001600000047ab9 */ /* 0x000fe40000000800 */
[----:B------:R-:W-:-:S07]  /*0e10*/  IMAD.U32 R23, RZ, RZ, UR4 ;  /* 0x00000004ff177e24 */ /* 0x000fce000f8e00ff */
.L_x_9:
[----:B------:R-:W-:Y:S02]  /*0e20*/  ULDC.64 UR4, c[0x0][0x5a0] ;  /* 0x0001680000047ab9 */ /* 0x000fe40000000a00 */
[----:B------:R-:W-:-:S04]  /*0e30*/  ISETP.NE.U32.AND P0, PT, RZ, UR4, PT ;  /* 0x00000004ff007c0c */ /* 0x000fc8000bf05070 */
[----:B------:R-:W-:-:S13]  /*0e40*/  ISETP.NE.AND.EX P0, PT, RZ, UR5, PT, P0 ;  /* 0x00000005ff007c0c */ /* 0x000fda000bf05300 */
[----:B------:R-:W-:Y:S05]  /*0e50*/  @!P0 BRA `(.L_x_11) ;  /* 0x00000000001c8947 */ /* 0x000fea0003800000 */
[----:B01----:R-:W0:Y:S02]  /*0e60*/  LDC.64 R4, c[0x0][0x5a0] ;  /* 0x00016800ff047b82 */ /* 0x003e240000000a00 */
[----:B0-----:R-:W2:Y:S02]  /*0e70*/  LDG.E.64 R4, desc[UR36][R4.64] ;  /* 0x0000002404047981 */ /* 0x001ea4000c1e1b00 */
[----:B--2---:R-:W-:-:S04]  /*0e80*/  ISETP.NE.U32.AND P0, PT, R4, RZ, PT ;  /* 0x000000ff0400720c */ /* 0x004fc80003f05070 */
[----:B------:R-:W-:-:S13]  /*0e90*/  ISETP.NE.AND.EX P0, PT, R5, RZ, PT, P0 ;  /* 0x000000ff0500720c */ /* 0x000fda0003f05300 */
[----:B------:R-:W-:Y:S05]  /*0ea0*/  @!P0 BRA `(.L_x_11) ;  /* 0x0000000000088947 */ /* 0x000fea0003800000 */
[----:B------:R0:W5:Y:S01]  /*0eb0*/  LD.E R56, desc[UR36][R4.64] ;  /* 0x0000002404387980 */ /* 0x000162000c101900 */
[----:B------:R-:W-:Y:S05]  /*0ec0*/  BRA `(.L_x_12) ;  /* 0x0000000000247947 */ /* 0x000fea0003800000 */
.L_x_11:
[----:B------:R-:W-:Y:S02]  /*0ed0*/  ULDC.64 UR4, c[0x0][0x590] ;  /* 0x0001640000047ab9 */ /* 0x000fe40000000a00 */
[----:B------:R-:W-:-:S04]  /*0ee0*/  ISETP.NE.U32.AND P0, PT, RZ, UR4, PT ;  /* 0x00000004ff007c0c */ /* 0x000fc8000bf05070 */
[----:B------:R-:W-:-:S13]  /*0ef0*/  ISETP.NE.AND.EX P0, PT, RZ, UR5, PT, P0 ;  /* 0x00000005ff007c0c */ /* 0x000fda000bf05300 */
[----:B------:R-:W-:Y:S05]  /*0f00*/  @!P0 BRA `(.L_x_13) ;  /* 0x00000000000c8947 */ /* 0x000fea0003800000 */
[----:B01----:R-:W0:Y:S02]  /*0f10*/  LDC.64 R4, c[0x0][0x590] ;  /* 0x00016400ff047b82 */ /* 0x003e240000000a00 */
[----:B0-----:R1:W5:Y:S01]  /*0f20*/  LDG.E R56, desc[UR36][R4.64] ;  /* 0x0000002404387981 */ /* 0x001362000c1e1900 */
[----:B------:R-:W-:Y:S05]  /*0f30*/  BRA `(.L_x_12) ;  /* 0x0000000000087947 */ /* 0x000fea0003800000 */
.L_x_13:
[----:B------:R-:W-:Y:S02]  /*0f40*/  ULDC UR4, c[0x0][0x584] ;  /* 0x0001610000047ab9 */ /* 0x000fe40000000800 */
[----:B------:R-:W-:-:S07]  /*0f50*/  IMAD.U32 R56, RZ, RZ, UR4 ;  /* 0x00000004ff387e24 */ /* 0x000fce000f8e00ff */
.L_x_12:
[----:B------:R-:W-:-:S13]  /*0f60*/  LOP3.LUT P0, RZ, R0, 0xff, RZ, 0xc0, !PT ;  /* 0x000000ff00ff7812 */ /* 0x000fda000780c0ff */
[----:B------:R-:W-:Y:S05]  /*0f70*/  @!P0 EXIT ;  /* 0x000000000000894d */ /* 0x000fea0003800000 */
[----:B------:R-:W-:Y:S01]  /*0f80*/  ULDC UR4, c[0x0][0x28c] ;  /* 0x0000a30000047ab9 */ /* 0x000fe20000000800 */
[----:B------:R-:W-:Y:S01]  /*0f90*/  LOP3.LUT R62, R19, 0x1, RZ, 0xfc, !PT ;  /* 0x00000001133e7812 */ /* 0x000fe200078efcff */
[----:B------:R-:W-:Y:S01]  /*0fa0*/  UIADD3 UR4, UR4, 0x1f, URZ ;  /* 0x0000001f04047890 */ /* 0x000fe2000fffe03f */
[----:B------:R-:W-:Y:S01]  /*0fb0*/  UMOV UR38, URZ ;  /* 0x0000003f00267c82 */ /* 0x000fe20008000000 */
[----:B------:R-:W-:Y:S02]  /*0fc0*/  UMOV UR39, URZ ;  /* 0x0000003f00277c82 */ /* 0x000fe40008000000 */
[----:B------:R-:W-:-:S04]  /*0fd0*/  USHF.R.S32.HI UR5, URZ, 0x1f, UR4 ;  /* 0x0000001f3f057899 */ /* 0x000fc80008011404 */
[----:B------:R-:W-:-:S04]  /*0fe0*/  ULEA.HI UR5, UR5, UR4, URZ, 0x5 ;  /* 0x0000000405057291 */ /* 0x000fc8000f8f283f */
[----:B------:R-:W-:-:S12]  /*0ff0*/  USHF.R.S32.HI UR40, URZ, 0x5, UR5 ;  /* 0x000000053f287899 */ /* 0x000fd80008011405 */
.L_x_95:
[----:B------:R-:W-:Y:S01]  /*1000*/  LOP3.LUT R0, R18, 0x80, RZ, 0xc0, !PT ;  /* 0x0000008012007812 */ /* 0x000fe200078ec0ff */
[----:B------:R-:W2:Y:S01]  /*1010*/  S2UR UR7, SR_CgaCtaId ;  /* 0x00000000000779c3 */ /* 0x000ea20000008800 */
[----:B------:R-:W-:Y:S02]  /*1020*/  UMOV UR6, 0x400 ;  /* 0x0000040000067882 */ /* 0x000fe40000000000 */
[----:B------:R-:W-:-:S06]  /*1030*/  SHF.R.U32.HI R0, RZ, 0x7, R0 ;  /* 0x00000007ff007819 */ /* 0x000fcc0000011600 */
[----:B---3--:R-:W3:Y:S01]  /*1040*/  SHFL.IDX PT, R0, R0, RZ, 0x1f ;  /* 0x00001fff00007589 */ /* 0x008ee200000e0000 */
[----:B--2---:R-:W-:Y:S01]  /*1050*/  ULEA UR42, UR7, UR6, 0x18 ;  /* 0x00000006072a7291 */ /* 0x004fe2000f8ec03f */
[----:B---3--:R-:W-:-:S13]  /*1060*/  R2UR UR4, R0 ;  /* 0x00000000000472ca */ /* 0x008fda00000e0000 */
[----:B------:R-:W-:-:S04]  /*1070*/  ULEA.HI UR5, UR4, UR4, URZ, 0x1 ;  /* 0x0000000404057291 */ /* 0x000fc8000f8f083f */
[----:B------:R-:W-:-:S04]  /*1080*/  ULOP3.LUT UR5, UR5, 0x7fffe, URZ, 0xc0, !UPT ;  /* 0x0007fffe05057892 */ /* 0x000fc8000f8ec03f */
[----:B------:R-:W-:-:S03]  /*1090*/  UIADD3 UR5, UR4, -UR5, URZ ;  /* 0x8000000504057290 */ /* 0x000fc6000fffe03f */
[----:B------:R-:W-:Y:S01]  /*10a0*/  ULDC UR4, c[0x0][0x28c] ;  /* 0x0000a30000047ab9 */ /* 0x000fe20000000800 */
[----:B------:R-:W-:Y:S01]  /*10b0*/  ULEA UR5, UR5, UR42, 0xd ;  /* 0x0000002a05057291 */ /* 0x000fe2000f8e683f */
[----:B------:R-:W-:-:S03]  /*10c0*/  ISETP.LT.AND P0, PT, RZ, UR4, PT ;  /* 0x00000004ff007c0c */ /* 0x000fc6000bf01270 */
[----:B------:R-:W-:-:S04]  /*10d0*/  UIADD3 UR5, UR5, 0x180, URZ ;  /* 0x0000018005057890 */ /* 0x000fc8000fffe03f */
[----:B------:R-:W-:-:S04]  /*10e0*/  USHF.R.U32.HI UR5, URZ, 0x4, UR5 ;  /* 0x000000043f057899 */ /* 0x000fc80008011605 */
[----:B------:R-:W-:Y:S02]  /*10f0*/  ULOP3.LUT UR41, UR5, 0x3fff, URZ, 0xc0, !UPT ;  /* 0x00003fff05297892 */ /* 0x000fe4000f8ec03f */
[----:B-1--45:R-:W-:Y:S10]  /*1100*/  @P0 BRA `(.L_x_14) ;  /* 0x0000000000400947 */ /* 0x032ff40003800000 */
[----:B------:R-:W-:Y:S01]  /*1110*/  MOV R0, 0x0 ;  /* 0x0000000000007802 */ /* 0x000fe20000000f00 */
[----:B------:R-:W-:Y:S01]  /*1120*/  ULDC.64 UR4, c[0x4][0x68] ;  /* 0x01001a0000047ab9 */ /* 0x000fe20000000a00 */
[----:B------:R-:W-:Y:S01]  /*1130*/  ULDC.64 UR6, c[0x4][0x8] ;  /* 0x0100020000067ab9 */ /* 0x000fe20000000a00 */
[----:B01----:R-:W-:Y:S01]  /*1140*/  IMAD.U32 R4, RZ, RZ, UR4 ;  /* 0x00000004ff047e24 */ /* 0x003fe2000f8e00ff */
[----:B------:R0:W1:Y:S01]  /*1150*/  LDC.64 R14, c[0x4][R0] ;  /* 0x01000000000e7b82 */ /* 0x0000620000000a00 */
[----:B------:R-:W-:Y:S01]  /*1160*/  IMAD.U32 R5, RZ, RZ, UR5 ;  /* 0x00000005ff057e24 */ /* 0x000fe2000f8e00ff */
[----:B------:R-:W-:Y:S01]  /*1170*/  ULDC.64 UR4, c[0x4][0x70] ;  /* 0x01001c0000047ab9 */ /* 0x000fe20000000a00 */
[----:B------:R-:W-:Y:S02]  /*1180*/  IMAD.U32 R10, RZ, RZ, UR6 ;  /* 0x00000006ff0a7e24 */ /* 0x000fe4000f8e00ff */
[----:B------:R-:W-:Y:S02]  /*1190*/  IMAD.U32 R6, RZ, RZ, UR4 ;  /* 0x00000004ff067e24 */ /* 0x000fe4000f8e00ff */
[----:B------:R-:W-:-:S02]  /*11a0*/  IMAD.U32 R7, RZ, RZ, UR5 ;  /* 0x00000005ff077e24 */ /* 0x000fc4000f8e00ff */
[----:B------:R-:W-:Y:S02]  /*11b0*/  IMAD.U32 R11, RZ, RZ, UR7 ;  /* 0x00000007ff0b7e24 */ /* 0x000fe4000f8e00ff */
[----:B------:R-:W-:Y:S02]  /*11c0*/  IMAD.MOV.U32 R8, RZ, RZ, 0x1e1 ;  /* 0x000001e1ff087424 */ /* 0x000fe400078e00ff */
[----:B------:R-:W-:Y:S02]  /*11d0*/  IMAD.MOV.U32 R12, RZ, RZ, 0x1 ;  /* 0x00000001ff0c7424 */ /* 0x000fe400078e00ff */
[----:B0-----:R-:W-:-:S07]  /*11e0*/  IMAD.MOV.U32 R13, RZ, RZ, RZ ;  /* 0x000000ffff0d7224 */ /* 0x001fce00078e00ff */
[----:B------:R-:W-:-:S07]  /*11f0*/  LEPC R20, `(.L_x_14) ;  /* 0x000000001014794e */ /* 0x000fce0000000000 */
[----:B-1---5:R-:W-:Y:S05]  /*1200*/  CALL.ABS.NOINC R14 ;  /* 0x000000000e007343 */ /* 0x022fea0003c00000 */
.L_x_14:
[----:B------:R-:W-:-:S13]  /*1210*/  ISETP.NE.AND P0, PT, R62, 0x3, PT ;  /* 0x000000033e00780c */ /* 0x000fda0003f05270 */
[----:B------:R-:W-:Y:S05]  /*1220*/  @!P0 BRA `(.L_x_15) ;  /* 0x0000000000048947 */ /* 0x000fea0003800000 */
[----:B------:R-:W-:Y:S01]  /*1230*/  BPT.TRAP 0x1 ;  /* 0x000000040000795c */ /* 0x000fe20000300000 */
.L_x_15:
[----:B------:R-:W-:Y:S02]  /*1240*/  IMAD.U32 R3, RZ, RZ, UR39 ;  /* 0x00000027ff037e24 */ /* 0x000fe4000f8e00ff */
[----:B------:R-:W-:-:S03]  /*1250*/  IMAD.U32 R0, RZ, RZ, UR38 ;  /* 0x00000026ff007e24 */ /* 0x000fc6000f8e00ff */
[----:B------:R-:W-:Y:S02]  /*1260*/  LEA R3, R3, UR42, 0x3 ;  /* 0x0000002a03037c11 */ /* 0x000fe4000f8e18ff */
[----:B------:R-:W-:-:S04]  /*1270*/  SHF.L.U32 R0, R0, 0x1f, RZ ;  /* 0x0000001f00007819 */ /* 0x000fc800000006ff */
[----:B------:R2:W3:Y:S01]  /*1280*/  SYNCS.PHASECHK.TRANS64.TRYWAIT P1, [R3+URZ], R0 ;  /* 0x00000000030075a7 */ /* 0x0004e2000802017f */
[----:B------:R-:W-:Y:S05]  /*1290*/  @!P0 BRA `(.L_x_16) ;  /* 0x0000000000048947 */ /* 0x000fea0003800000 */
[----:B------:R-:W-:Y:S01]  /*12a0*/  BPT.TRAP 0x1 ;  /* 0x000000040000795c */ /* 0x000fe20000300000 */
.L_x_16:
[----:B---3--:R-:W-:Y:S05]  /*12b0*/  @P1 BRA `(.L_x_17) ;  /* 0x0000000000081947 */ /* 0x008fea0003800000 */
[----:B------:R-:W3:Y:S02]  /*12c0*/  SYNCS.PHASECHK.TRANS64.TRYWAIT P1, [R3+URZ], R0 ;  /* 0x00000000030075a7 */ /* 0x000ee4000802017f */
[----:B---3--:R-:W-:Y:S05]  /*12d0*/  @!P1 BRA `(.L_x_18) ;  /* 0x0000004c00409947 */ /* 0x008fea0003800000 */
.L_x_17:
[----:B------:R-:W-:-:S04]  /*12e0*/  UISETP.LT.AND UP0, UPT, UR40, 0x1, UPT ;  /* 0x000000012800788c */ /* 0x000fc8000bf01270 */
[----:B------:R-:W-:-:S04]  /*12f0*/  USEL UR4, UR40, 0x1, UP0 ;  /* 0x0000000128047887 */ /* 0x000fc80008000000 */
[----:B------:R-:W-:-:S06]  /*1300*/  UIADD3 UR4, UR40, -UR4, URZ ;  /* 0x8000000428047290 */ /* 0x000fcc000fffe03f */
[----:B--23--:R-:W-:Y:S01]  /*1310*/  IMAD.U32 R0, RZ, RZ, UR4 ;  /* 0x00000004ff007e24 */ /* 0x00cfe2000f8e00ff */
[----:B------:R-:W-:Y:S05]  /*1320*/  WARPSYNC.ALL ;  /* 0x0000000000007948 */ /* 0x000fea0003800000 */
[----:B------:R-:W-:Y:S01]  /*1330*/  ISETP.GE.AND P1, PT, R0, 0x1, PT ;  /* 0x000000010000780c */ /* 0x000fe20003f26270 */
[----:B------:R-:W-:Y:S01]  /*1340*/  UIADD3 UR4, UR42, 0x24180, URZ ;  /* 0x000241802a047890 */ /* 0x000fe2000fffe03f */
[----:B------:R-:W-:Y:S01]  /*1350*/  WARPGROUP.ARRIVE ;  /* 0x00000000000079c5 */ /* 0x000fe20000000000 */
[----:B------:R-:W-:Y:S01]  /*1360*/  UMOV UR9, 0x40000040 ;  /* 0x4000004000097882 */ /* 0x000fe20000000000 */
[----:B------:R-:W-:Y:S01]  /*1370*/  UMOV UR11, 0x40000040 ;  /* 0x40000040000b7882 */ /* 0x000fe20000000000 */
[----:B------:R-:W-:-:S04]  /*1380*/  USHF.R.U32.HI UR4, URZ, 0x4, UR4 ;  /* 0x000000043f047899 */ /* 0x000fc80008011604 */
[----:B------:R-:W-:Y:S02]  /*1390*/  ULOP3.LUT UR5, UR4, 0x3fff, URZ, 0xc0, !UPT ;  /* 0x00003fff04057892 */ /* 0x000fe4000f8ec03f */
[----:B------:R-:W-:Y:S02]  /*13a0*/  ULOP3.LUT UR4, UR41, 0x10000, URZ, 0xfc, !UPT ;  /* 0x0001000029047892 */ /* 0x000fe4000f8efc3f */
[----:B------:R-:W-:Y:S02]  /*13b0*/  ULOP3.LUT UR5, UR5, 0x10000, URZ, 0xfc, !UPT ;  /* 0x0001000005057892 */ /* 0x000fe4000f8efc3f */
[----:B------:R-:W-:Y:S02]  /*13c0*/  ULEA UR6, UR39, UR4, 0xa ;  /* 0x0000000427067291 */ /* 0x000fe4000f8e503f */
[----:B------:R-:W-:-:S05]  /*13d0*/  ULEA UR7, UR39, UR5, 0x9 ;  /* 0x0000000527077291 */ /* 0x000fca000f8e483f */
[----:B------:R-:W-:Y:S02]  /*13e0*/  UMOV UR8, UR6 ;  /* 0x0000000600087c82 */ /* 0x000fe40008000000 */
[----:B------:R-:W-:Y:S02]  /*13f0*/  UMOV UR10, UR7 ;  /* 0x00000007000a7c82 */ /* 0x000fe40008000000 */
[----:B------:R-:W-:Y:S01]  /*1400*/  HGMMA.64x64x8.F32.TF32 R24, gdesc[UR8], RZ, !UPT, gsb0 ;  /* 0x04e00000081879f0 */ /* 0x000fe2000c0028ff */
[----:B------:R-:W-:Y:S02]  /*1410*/  UIADD3 UR8, UR6, 0x2, URZ ;  /* 0x0000000206087890 */ /* 0x000fe4000fffe03f */
[----:B------:R-:W-:Y:S01]  /*1420*/  UIADD3 UR10, UR7, 0x2, URZ ;  /* 0x00000002070a7890 */ /* 0x000fe2000fffe03f */
[----:B------:R-:W-:Y:S01]  /*1430*/  UMOV UR9, 0x40000040 ;  /* 0x4000004000097882 */ /* 0x000fe20000000000 */
[----:B------:R-:W-:Y:S01]  /*1440*/  UMOV UR11, 0x40000040 ;  /* 0x40000040000b7882 */ /* 0x000fe20000000000 */
[----:B------:R-:W-:-:S02]  /*1450*/  WARPGROUP.DEPBAR.LE gsb0, 0x0 ;  /* 0x00008000000079c5 */ /* 0x000fc40000010000 */
[----:B------:R-:W-:-:S06]  /*1460*/  WARPGROUP.ARRIVE ;  /* 0x00000000000079c5 */ /* 0x000fcc0000000000 */
[----:B------:R-:W-:Y:S01]  /*1470*/  HGMMA.64x64x8.F32.TF32 R24, gdesc[UR8], R24, gsb0 ;  /* 0x04e00000081879f0 */ /* 0x000fe20008002818 */
[----:B------:R-:W-:Y:S02]  /*1480*/  UIADD3 UR8, UR6, 0x4, URZ ;  /* 0x0000000406087890 */ /* 0x000fe4000fffe03f */
[----:B------:R-:W-:Y:S01]  /*1490*/  UIADD3 UR10, UR7, 0x4, URZ ;  /* 0x00000004070a7890 */ /* 0x000fe2000fffe03f */
[----:B------:R-:W-:Y:S01]  /*14a0*/  UMOV UR9, 0x40000040 ;  /* 0x4000004000097882 */ /* 0x000fe20000000000 */
[----:B------:R-:W-:Y:S01]  /*14b0*/  UMOV UR11, 0x40000040 ;  /* 0x40000040000b7882 */ /* 0x000fe20000000000 */
[----:B------:R-:W-:Y:S02]  /*14c0*/  WARPGROUP.DEPBAR.LE gsb0, 0x0 ;  /* 0x00008000000079c5 */ /* 0x000fe40000010000 */
        /* <DEDUP_REMOVED lines=8> */
[----:B------:R-:W-:Y:S03]  /*1550*/  HGMMA.64x64x8.F32.TF32 R24, gdesc[UR8], R24, gsb0 ;  /* 0x04e00000081879f0 */ /* 0x000fe60008002818 */
[----:B------:R-:W-:Y:S02]  /*1560*/  WARPGROUP.DEPBAR.LE gsb0, 0x0 ;  /* 0x00008000000079c5 */ /* 0x000fe40000010000 */
[----:B------:R-:W-:Y:S05]  /*1570*/  @!P1 BRA `(.L_x_19) ;  /* 0x0000000400189947 */ /* 0x000fea0003800000 */
[----:B------:R-:W-:-:S04]  /*1580*/  UIADD3 UR6, UR39, 0x1, URZ ;  /* 0x0000000127067890 */ /* 0x000fc8000fffe03f */
[----:B------:R-:W-:-:S04]  /*1590*/  UISETP.NE.AND UP0, UPT, UR6, 0x9, UPT ;  /* 0x000000090600788c */ /* 0x000fc8000bf05270 */
[----:B------:R-:W-:Y:S02]  /*15a0*/  USEL UR7, URZ, 0x1, UP0 ;  /* 0x000000013f077887 */ /* 0x000fe40008000000 */
[----:B------:R-:W-:Y:S02]  /*15b0*/  USEL UR6, UR6, URZ, UP0 ;  /* 0x0000003f06067287 */ /* 0x000fe40008000000 */
[----:B------:R-:W-:-:S06]  /*15c0*/  ULOP3.LUT UR7, UR38, UR7, URZ, 0x3c, !UPT ;  /* 0x0000000726077292 */ /* 0x000fcc000f8e3c3f */
[----:B01----:R-:W-:Y:S01]  /*15d0*/  IMAD.U32 R5, RZ, RZ, UR7 ;  /* 0x00000007ff057e24 */ /* 0x003fe2000f8e00ff */
[----:B------:R-:W-:-:S06]  /*15e0*/  UMOV UR7, UR39 ;  /* 0x0000002700077c82 */ /* 0x000fcc0008000000 */
.L_x_26:
[----:B01----:R-:W-:Y:S05]  /*15f0*/  @!P0 BRA `(.L_x_20) ;  /* 0x0000000000048947 */ /* 0x003fea0003800000 */
[----:B------:R-:W-:Y:S01]  /*1600*/  BPT.TRAP 0x1 ;  /* 0x000000040000795c */ /* 0x000fe20000300000 */
.L_x_20:
[----:B------:R-:W0:Y:S01]  /*1610*/  S2UR UR9, SR_CgaCtaId ;  /* 0x00000000000979c3 */ /* 0x000e220000008800 */
[----:B------:R-:W-:Y:S01]  /*1620*/  UMOV UR8, 0x400 ;  /* 0x0000040000087882 */ /* 0x000fe20000000000 */
[----:B------:R-:W-:Y:S01]  /*1630*/  SHF.L.U32 R3, R5, 0x1f, RZ ;  /* 0x0000001f05037819 */ /* 0x000fe200000006ff */
[----:B0-----:R-:W-:-:S04]  /*1640*/  ULEA UR14, UR9, UR8, 0x18 ;  /* 0x00000008090e7291 */ /* 0x001fc8000f8ec03f */
[----:B------:R-:W-:-:S09]  /*1650*/  ULEA UR8, UR6, UR14, 0x3 ;  /* 0x0000000e06087291 */ /* 0x000fd2000f8e183f */
[----:B------:R0:W1:Y:S01]  /*1660*/  SYNCS.PHASECHK.TRANS64.TRYWAIT P1, [UR8], R3 ;  /* 0x00000003ff0075a7 */ /* 0x0000620008020148 */
[----:B------:R-:W-:Y:S05]  /*1670*/  @!P0 BRA `(.L_x_21) ;  /* 0x0000000000048947 */ /* 0x000fea0003800000 */
[----:B------:R-:W-:Y:S01]  /*1680*/  BPT.TRAP 0x1 ;  /* 0x000000040000795c */ /* 0x000fe20000300000 */
.L_x_21:
[----:B-1----:R-:W-:Y:S05]  /*1690*/  @P1 BRA `(.L_x_22) ;  /* 0x0000000000081947 */ /* 0x002fea0003800000 */
[----:B------:R-:W1:Y:S02]  /*16a0*/  SYNCS.PHASECHK.TRANS64.TRYWAIT P1, [UR8], R3 ;  /* 0x00000003ff0075a7 */ /* 0x000e640008020148 */
[----:B-1----:R-:W-:Y:S05]  /*16b0*/  @!P1 BRA `(.L_x_23) ;  /* 0x00000048005c9947 */ /* 0x002fea0003800000 */
.L_x_22:
[----:B------:R-:W-:Y:S01]  /*16c0*/  ULEA UR12, UR6, UR4, 0xa ;  /* 0x00000004060c7291 */ /* 0x000fe2000f8e503f */
[----:B------:R-:W-:Y:S01]  /*16d0*/  WARPGROUP.ARRIVE ;  /* 0x00000000000079c5 */ /* 0x000fe20000000000 */
[----:B------:R-:W-:Y:S01]  /*16e0*/  ULEA UR13, UR6, UR5, 0x9 ;  /* 0x00000005060d7291 */ /* 0x000fe2000f8e483f */
[----:B------:R-:W-:Y:S01]  /*16f0*/  UMOV UR9, 0x40000040 ;  /* 0x4000004000097882 */ /* 0x000fe20000000000 */
[----:B------:R-:W-:-:S03]  /*1700*/  UMOV UR11, 0x40000040 ;  /* 0x40000040000b7882 */ /* 0x000fc60000000000 */
[----:B------:R-:W-:Y:S02]  /*1710*/  UMOV UR8, UR12 ;  /* 0x0000000c00087c82 */ /* 0x000fe40008000000 */
[----:B------:R-:W-:Y:S02]  /*1720*/  UMOV UR10, UR13 ;  /* 0x0000000d000a7c82 */ /* 0x000fe40008000000 */
[----:B------:R-:W-:Y:S01]  /*1730*/  HGMMA.64x64x8.F32.TF32 R24, gdesc[UR8], R24, gsb0 ;  /* 0x04e00000081879f0 */ /* 0x000fe20008002818 */
        /* <DEDUP_REMOVED lines=23> */
[----:B------:R-:W-:Y:S01]  /*18b0*/  BPT.TRAP 0x1 ;  /* 0x000000040000795c */ /* 0x000fe20000300000 */
.L_x_24:
[----:B------:R-:W-:Y:S01]  /*18c0*/  ULEA UR8, UR7, UR14, 0x3 ;  /* 0x0000000e07087291 */ /* 0x000fe2000f8e183f */
[----:B------:R-:W-:-:S03]  /*18d0*/  ISETP.GT.U32.AND P1, PT, R19, 0x1, PT ;  /* 0x000000011300780c */ /* 0x000fc60003f24070 */
[----:B------:R-:W-:-:S04]  /*18e0*/  UIADD3 UR8, UR8, 0x48, URZ ;  /* 0x0000004808087890 */ /* 0x000fc8000fffe03f */
[----:B------:R-:W-:-:S09]  /*18f0*/  UPRMT UR8, URZ, 0x654, UR8 ;  /* 0x000006543f087896 */ /* 0x000fd20008000008 */
[----:B------:R-:W-:Y:S01]  /*1900*/  SYNCS.ARRIVE.TRANS64.RED.A1T0 RZ, [UR8], RZ ;  /* 0x000000ffffff79a7 */ /* 0x000fe20008100408 */
[----:B------:R-:W-:Y:S05]  /*1910*/  @P1 BRA `(.L_x_25) ;  /* 0x0000000000041947 */ /* 0x000fea0003800000 */
[----:B------:R-:W-:Y:S01]  /*1920*/  BPT.TRAP 0x1 ;  /* 0x000000040000795c */ /* 0x000fe20000300000 */
.L_x_25:
[----:B------:R-:W-:Y:S01]  /*1930*/  UIADD3 UR6, UR6, 0x1, URZ ;  /* 0x0000000106067890 */ /* 0x000fe2000fffe03f */
[C---:B------:R-:W-:Y:S01]  /*1940*/  ISETP.GT.AND P1, PT, R0.reuse, 0x1, PT ;  /* 0x000000010000780c */ /* 0x040fe20003f24270 */
[----:B------:R-:W-:Y:S01]  /*1950*/  UIADD3 UR7, UR7, 0x1, URZ ;  /* 0x0000000107077890 */ /* 0x000fe2000fffe03f */
[----:B------:R-:W-:Y:S01]  /*1960*/  VIADD R0, R0, 0xffffffff ;  /* 0xffffffff00007836 */ /* 0x000fe20000000000 */
[----:B------:R-:W-:Y:S02]  /*1970*/  UISETP.NE.AND UP0, UPT, UR6, 0x9, UPT ;  /* 0x000000090600788c */ /* 0x000fe4000bf05270 */
[----:B------:R-:W-:Y:S02]  /*1980*/  UISETP.NE.AND UP1, UPT, UR7, 0x9, UPT ;  /* 0x000000090700788c */ /* 0x000fe4000bf25270 */
[----:B------:R-:W-:Y:S02]  /*1990*/  USEL UR8, URZ, 0x1, UP0 ;  /* 0x000000013f087887 */ /* 0x000fe40008000000 */
[----:B------:R-:W-:-:S02]  /*19a0*/  USEL UR6, UR6, URZ, UP0 ;  /* 0x0000003f06067287 */ /* 0x000fc40008000000 */
[----:B------:R-:W-:Y:S02]  /*19b0*/  USEL UR7, UR7, URZ, UP1 ;  /* 0x0000003f07077287 */ /* 0x000fe40008800000 */
[----:B------:R-:W-:Y:S01]  /*19c0*/  LOP3.LUT R5, R5, UR8, RZ, 0x3c, !PT ;  /* 0x0000000805057c12 */ /* 0x000fe2000f8e3cff */
[----:B------:R-:W-:Y:S09]  /*19d0*/  @P1 BRA `(.L_x_26) ;  /* 0xfffffffc00041947 */ /* 0x000ff2000383ffff */
.L_x_19:
[----:B------:R-:W2:Y:S02]  /*19e0*/  LDC R0, c[0x0][0x28c] ;  /* 0x0000a300ff007b82 */ /* 0x000ea40000000800 */
[----:B--2---:R-:W-:-:S13]  /*19f0*/  ISETP.GE.AND P1, PT, R0, 0x1, PT ;  /* 0x000000010000780c */ /* 0x004fda0003f26270 */
[----:B------:R-:W-:Y:S05]  /*1a00*/  @!P1 BRA `(.L_x_27) ;  /* 0x0000000000489947 */ /* 0x000fea0003800000 */
[----:B------:R-:W-:Y:S05]  /*1a10*/  @!P0 BRA `(.L_x_28) ;  /* 0x0000000000048947 */ /* 0x000fea0003800000 */
[----:B------:R-:W-:Y:S01]  /*1a20*/  BPT.TRAP 0x1 ;  /* 0x000000040000795c */ /* 0x000fe20000300000 */
.L_x_28:
[----:B------:R-:W2:Y:S01]  /*1a30*/  S2UR UR7, SR_CgaCtaId ;  /* 0x00000000000779c3 */ /* 0x000ea20000008800 */
[----:B------:R-:W-:Y:S01]  /*1a40*/  UISETP.LT.AND UP0, UPT, UR40, 0x1, UPT ;  /* 0x000000012800788c */ /* 0x000fe2000bf01270 */
[----:B------:R-:W-:-:S03]  /*1a50*/  ISETP.GT.U32.AND P0, PT, R19, 0x1, PT ;  /* 0x000000011300780c */ /* 0x000fc60003f04070 */
[----:B------:R-:W-:-:S04]  /*1a60*/  USEL UR6, UR40, 0x1, UP0 ;  /* 0x0000000128067887 */ /* 0x000fc80008000000 */
[----:B------:R-:W-:-:S04]  /*1a70*/  UIADD3 UR6, UR39, UR40, -UR6 ;  /* 0x0000002827067290 */ /* 0x000fc8000fffe806 */
[----:B------:R-:W-:-:S04]  /*1a80*/  UIMAD.WIDE.U32 UR4, UR6, 0x38e38e39, URZ ;  /* 0x38e38e39060478a5 */ /* 0x000fc8000f8e003f */
[----:B------:R-:W-:-:S03]  /*1a90*/  USHF.R.U32.HI UR4, URZ, 0x1, UR5 ;  /* 0x000000013f047899 */ /* 0x000fc60008011605 */
[----:B------:R-:W-:Y:S01]  /*1aa0*/  UMOV UR5, 0x400 ;  /* 0x0000040000057882 */ /* 0x000fe20000000000 */
[----:B------:R-:W-:Y:S02]  /*1ab0*/  UIMAD UR6, UR4, -0x9, UR6 ;  /* 0xfffffff7040678a4 */ /* 0x000fe4000f8e0206 */
[----:B--2---:R-:W-:-:S04]  /*1ac0*/  ULEA UR5, UR7, UR5, 0x18 ;  /* 0x0000000507057291 */ /* 0x004fc8000f8ec03f */
[----:B------:R-:W-:-:S04]  /*1ad0*/  ULEA UR6, UR6, UR5, 0x3 ;  /* 0x0000000506067291 */ /* 0x000fc8000f8e183f */
[----:B------:R-:W-:-:S04]  /*1ae0*/  UIADD3 UR6, UR6, 0x48, URZ ;  /* 0x0000004806067890 */ /* 0x000fc8000fffe03f */
[----:B------:R-:W-:-:S09]  /*1af0*/  UPRMT UR6, URZ, 0x654, UR6 ;  /* 0x000006543f067896 */ /* 0x000fd20008000006 */
[----:B------:R-:W-:Y:S01]  /*1b00*/  SYNCS.ARRIVE.TRANS64.RED.A1T0 RZ, [UR6], RZ ;  /* 0x000000ffffff79a7 */ /* 0x000fe20008100406 */
[----:B------:R-:W-:Y:S05]  /*1b10*/  @P0 BRA `(.L_x_27) ;  /* 0x0000000000040947 */ /* 0x000fea0003800000 */
[----:B------:R-:W-:Y:S01]  /*1b20*/  BPT.TRAP 0x1 ;  /* 0x000000040000795c */ /* 0x000fe20000300000 */
.L_x_27:
[----:B------:R-:W2:Y:S01]  /*1b30*/  LDC R6, c[0x0][0x288] ;  /* 0x0000a200ff067b82 */ /* 0x000ea20000000800 */
[C---:B01----:R-:W-:Y:S01]  /*1b40*/  LOP3.LUT R5, R18.reuse, 0x3, RZ, 0xc0, !PT ;  /* 0x0000000312057812 */ /* 0x043fe200078ec0ff */
[----:B------:R-:W-:Y:S01]  /*1b50*/  IMAD.SHL.U32 R59, R59, 0x40, RZ ;  /* 0x000000403b3b7824 */ /* 0x000fe200078e00ff */
[----:B------:R-:W-:Y:S01]  /*1b60*/  UIADD3 UR39, UR40, UR39, URZ ;  /* 0x0000002728277290 */ /* 0x000fe2000fffe03f */
[----:B------:R-:W-:Y:S01]  /*1b70*/  SHF.R.U32.HI R3, RZ, 0x2, R18 ;  /* 0x00000002ff037819 */ /* 0x000fe20000011612 */
[C---:B------:R-:W-:Y:S01]  /*1b80*/  IMAD.SHL.U32 R10, R18.reuse, 0x2, RZ ;  /* 0x00000002120a7824 */ /* 0x040fe200078e00ff */
[----:B------:R-:W-:Y:S01]  /*1b90*/  LOP3.LUT R4, R18, 0x60, RZ, 0xc0, !PT ;  /* 0x0000006012047812 */ /* 0x000fe200078ec0ff */
[----:B------:R-:W-:Y:S01]  /*1ba0*/  UISETP.GT.U32.AND UP0, UPT, UR39, 0x8, UPT ;  /* 0x000000082700788c */ /* 0x000fe2000bf04070 */
[----:B------:R-:W-:Y:S01]  /*1bb0*/  LOP3.LUT R0, R22, 0x1, RZ, 0xc0, !PT ;  /* 0x0000000116007812 */ /* 0x000fe200078ec0ff */
[----:B------:R-:W-:Y:S01]  /*1bc0*/  ULDC UR7, c[0x0][0x284] ;  /* 0x0000a10000077ab9 */ /* 0x000fe20000000800 */
[----:B------:R-:W-:Y:S01]  /*1bd0*/  LOP3.LUT R3, R3, 0x7, RZ, 0xc0, !PT ;  /* 0x0000000703037812 */ /* 0x000fe200078ec0ff */
[----:B------:R-:W-:Y:S01]  /*1be0*/  UISETP.LT.U32.AND UP0, UPT, UR40, 0x9, UP0 ;  /* 0x000000092800788c */ /* 0x000fe20008701070 */
[----:B------:R-:W-:Y:S01]  /*1bf0*/  SHF.R.U32.HI R4, RZ, 0x1, R4 ;  /* 0x00000001ff047819 */ /* 0x000fe20000011604 */
[----:B------:R-:W-:Y:S01]  /*1c00*/  IMAD.SHL.U32 R8, R0, 0x40, RZ ;  /* 0x0000004000087824 */ /* 0x000fe200078e00ff */
[----:B------:R-:W-:Y:S01]  /*1c10*/  UISETP.GE.U32.AND UP1, UPT, UR40, 0x9, UPT ;  /* 0x000000092800788c */ /* 0x000fe2000bf26070 */
[----:B------:R-:W-:Y:S01]  /*1c20*/  SHF.R.S32.HI R15, RZ, 0x1f, R57 ;  /* 0x0000001fff0f7819 */ /* 0x000fe20000011439 */
[----:B------:R-:W-:Y:S01]  /*1c30*/  ULDC.64 UR8, c[0x0][0x5d0] ;  /* 0x0001740000087ab9 */ /* 0x000fe20000000a00 */
[--C-:B------:R-:W-:Y:S01]  /*1c40*/  IADD3 R7, RZ, -R4, -R3.reuse ;  /* 0x80000004ff077210 */ /* 0x100fe20007ffe803 */
[----:B------:R-:W-:Y:S01]  /*1c50*/  UIMAD.WIDE.U32 UR4, UR39, 0x38e38e39, URZ ;  /* 0x38e38e39270478a5 */ /* 0x000fe2000f8e003f */
[C---:B------:R-:W-:Y:S01]  /*1c60*/  LOP3.LUT R10, R59.reuse, 0x6, R10, 0xf8, !PT ;  /* 0x000000063b0a7812 */ /* 0x040fe200078ef80a */
[----:B------:R-:W-:Y:S01]  /*1c70*/  USEL UR6, URZ, 0x1, !UP0 ;  /* 0x000000013f067887 */ /* 0x000fe2000c000000 */
[----:B------:R-:W-:Y:S01]  /*1c80*/  LOP3.LUT R3, R8, 0x40, R3, 0xe2, !PT ;  /* 0x0000004008037812 */ /* 0x000fe200078ee203 */
[C---:B------:R-:W-:Y:S01]  /*1c90*/  IMAD.WIDE R8, R58.reuse, 0x80, RZ ;  /* 0x000000803a087825 */ /* 0x040fe200078e02ff */
[----:B------:R-:W-:Y:S01]  /*1ca0*/  SHF.R.S32.HI R11, RZ, 0x1f, R10 ;  /* 0x0000001fff0b7819 */ /* 0x000fe2000001140a */
[----:B------:R-:W-:Y:S01]  /*1cb0*/  USHF.R.U32.HI UR4, URZ, 0x1, UR5 ;  /* 0x000000013f047899 */ /* 0x000fe20008011605 */
[----:B--2---:R-:W-:Y:S01]  /*1cc0*/  ISETP.GE.AND P0, PT, R59, R6, PT ;  /* 0x000000063b00720c */ /* 0x004fe20003f06270 */
[----:B------:R-:W-:Y:S01]  /*1cd0*/  IMAD R12, R5, -0x2, R6 ;  /* 0xfffffffe050c7824 */ /* 0x000fe200078e0206 */
[----:B------:R-:W-:Y:S01]  /*1ce0*/  ULOP3.LUT UR38, UR38, UR6, URZ, 0x3c, !UPT ;  /* 0x0000000626267292 */ /* 0x000fe2000f8e3c3f */
[----:B------:R-:W-:Y:S01]  /*1cf0*/  IMAD.SHL.U32 R5, R58, 0x80, RZ ;  /* 0x000000803a057824 */ /* 0x000fe200078e00ff */
[----:B------:R-:W-:Y:S01]  /*1d00*/  LOP3.LUT R73, R8, R3, R4, 0xfe, !PT ;  /* 0x0000000308497212 */ /* 0x000fe200078efe04 */
[----:B------:R-:W-:Y:S01]  /*1d10*/  IMAD R6, R15, UR8, RZ ;  /* 0x000000080f067c24 */ /* 0x000fe2000f8e02ff */
[----:B------:R-:W-:Y:S01]  /*1d20*/  UIMAD UR39, UR4, -0x9, UR39 ;  /* 0xfffffff7042778a4 */ /* 0x000fe2000f8e0227 */
[----:B------:R-:W-:Y:S01]  /*1d30*/  IMAD R0, R0, -0x40, R7 ;  /* 0xffffffc000007824 */ /* 0x000fe200078e0207 */
[----:B------:R-:W-:Y:S01]  /*1d40*/  ISETP.GE.OR P0, PT, R5, UR7, P0 ;  /* 0x0000000705007c0c */ /* 0x000fe20008706670 */
[C---:B------:R-:W-:Y:S01]  /*1d50*/  IMAD R13, R57.reuse, UR9, R6 ;  /* 0x00000009390d7c24 */ /* 0x040fe2000f8e0206 */
[----:B------:R-:W-:Y:S01]  /*1d60*/  @UP1 ULOP3.LUT UR38, UR38, 0x1, UR4, 0x78, !UPT ;  /* 0x0000000126261892 */ /* 0x000fe2000f8e7804 */
[----:B------:R-:W-:Y:S01]  /*1d70*/  IMAD.WIDE.U32 R6, R57, UR8, R10 ;  /* 0x0000000839067c25 */ /* 0x000fe2000f8e000a */
[----:B------:R-:W-:-:S03]  /*1d80*/  IADD3 R3, -R5, UR7, R0 ;  /* 0x0000000705037c10 */ /* 0x000fc6000fffe100 */
[----:B------:R-:W-:Y:S02]  /*1d90*/  IMAD.IADD R7, R7, 0x1, R13 ;  /* 0x0000000107077824 */ /* 0x000fe400078e020d */
[----:B------:R-:W-:Y:S02]  /*1da0*/  IMAD.IADD R4, R12, 0x1, -R59 ;  /* 0x000000010c047824 */ /* 0x000fe400078e0a3b */
[----:B------:R-:W-:Y:S02]  /*1db0*/  IMAD.MOV.U32 R0, RZ, RZ, -0x1 ;  /* 0xffffffffff007424 */ /* 0x000fe400078e00ff */
[----:B------:R-:W-:Y:S05]  /*1dc0*/  @P0 BRA `(.L_x_29) ;  /* 0x0000002000980947 */ /* 0x000fea0003800000 */
[----:B------:R-:W0:Y:S01]  /*1dd0*/  LDC.64 R64, c[0x0][0x5c8] ;  /* 0x00017200ff407b82 */ /* 0x000e220000000a00 */
[----:B-----5:R-:W-:Y:S01]  /*1de0*/  FSETP.NEU.AND P0, PT, R56, RZ, PT ;  /* 0x000000ff3800720b */ /* 0x020fe20003f0d000 */
[----:B------:R-:W-:Y:S01]  /*1df0*/  BSSY B0, `(.L_x_29) ;  /* 0x0000223000007945 */ /* 0x000fe20003800000 */
[----:B------:R-:W-:-:S04]  /*1e00*/  ISETP.GT.AND P1, PT, R4, RZ, PT ;  /* 0x000000ff0400720c */ /* 0x000fc80003f24270 */
[----:B------:R-:W-:Y:S01]  /*1e10*/  ISETP.GT.AND P2, PT, R3, RZ, P1 ;  /* 0x000000ff0300720c */ /* 0x000fe20000f44270 */
[-C--:B0-----:R-:W-:Y:S02]  /*1e20*/  IMAD R12, R9, R64.reuse, RZ ;  /* 0x00000040090c7224 */ /* 0x081fe400078e02ff */
[----:B------:R-:W-:-:S04]  /*1e30*/  IMAD.WIDE.U32 R58, R73, R64, R6 ;  /* 0x00000040493a7225 */ /* 0x000fc800078e0006 */
[----:B------:R-:W-:-:S04]  /*1e40*/  IMAD R5, R73, R65, R12 ;  /* 0x0000004149057224 */ /* 0x000fc800078e020c */
[----:B------:R-:W-:Y:S01]  /*1e50*/  IMAD.IADD R75, R59, 0x1, R5 ;  /* 0x000000013b4b7824 */ /* 0x000fe200078e0205 */
[----:B------:R-:W-:Y:S06]  /*1e60*/  @!P0 BRA `(.L_x_30) ;  /* 0x0000001400dc8947 */ /* 0x000fec0003800000 */
[----:B------:R-:W0:Y:S01]  /*1e70*/  LDC.64 R66, c[0x0][0x5b8] ;  /* 0x00016e00ff427b82 */ /* 0x000e220000000a00 */
[----:B------:R-:W-:-:S07]  /*1e80*/  ULDC.64 UR4, c[0x0][0x5c0] ;  /* 0x0001700000047ab9 */ /* 0x000fce0000000a00 */
[----:B------:R-:W1:Y:S08]  /*1e90*/  LDC.64 R68, c[0x0][0x5b0] ;  /* 0x00016c00ff447b82 */ /* 0x000e700000000a00 */
[----:B------:R-:W2:Y:S01]  /*1ea0*/  LDC.64 R70, c[0x0][0x5a8] ;  /* 0x00016a00ff467b82 */ /* 0x000ea20000000a00 */
[-C--:B0-----:R-:W-:Y:S02]  /*1eb0*/  IMAD R6, R15, R66.reuse, RZ ;  /* 0x000000420f067224 */ /* 0x081fe400078e02ff */
[----:B------:R-:W-:-:S04]  /*1ec0*/  IMAD.WIDE.U32 R60, R57, R66, R10 ;  /* 0x00000042393c7225 */ /* 0x000fc800078e000a */
[----:B------:R-:W-:Y:S02]  /*1ed0*/  IMAD R59, R57, R67, R6 ;  /* 0x00000043393b7224 */ /* 0x000fe400078e0206 */
[-C--:B-1----:R-:W-:Y:S02]  /*1ee0*/  IMAD R8, R9, R68.reuse, RZ ;  /* 0x0000004409087224 */ /* 0x082fe400078e02ff */
[----:B------:R-:W-:Y:S02]  /*1ef0*/  IMAD.IADD R13, R61, 0x1, R59 ;  /* 0x000000013d0d7824 */ /* 0x000fe400078e023b */
[----:B------:R-:W-:Y:S02]  /*1f00*/  IMAD.MOV.U32 R12, RZ, RZ, R60 ;  /* 0x000000ffff0c7224 */ /* 0x000fe400078e003c */
[C---:B------:R-:W-:Y:S02]  /*1f10*/  IMAD R63, R73.reuse, R69, R8 ;  /* 0x00000045493f7224 */ /* 0x040fe400078e0208 */
[----:B------:R-:W-:-:S04]  /*1f20*/  IMAD.WIDE.U32 R6, R73, R68, R12 ;  /* 0x0000004449067225 */ /* 0x000fc800078e000c */
[----:B------:R-:W-:Y:S01]  /*1f30*/  IMAD.IADD R5, R7, 0x1, R63 ;  /* 0x0000000107057824 */ /* 0x000fe200078e023f */
[----:B--2---:R-:W-:-:S04]  /*1f40*/  LEA R14, P0, R6, R70, 0x2 ;  /* 0x00000046060e7211 */ /* 0x004fc800078010ff */
[----:B------:R-:W-:-:S05]  /*1f50*/  LEA.HI.X R15, R6, R71, R5, 0x2, P0 ;  /* 0x00000047060f7211 */ /* 0x000fca00000f1405 */
[----:B------:R0:W2:Y:S01]  /*1f60*/  @P2 LDG.E.LTC128B R5, desc[UR36][R14.64] ;  /* 0x000000240e052981 */ /* 0x0000a2000c1e1920 */
[----:B------:R-:W-:Y:S01]  /*1f70*/  LEA R8, P3, R58, UR4, 0x2 ;  /* 0x000000043a087c11 */ /* 0x000fe2000f8610ff */
[----:B------:R-:W-:Y:S01]  /*1f80*/  IMAD.WIDE.U32 R6, R73, R68, R10 ;  /* 0x0000004449067225 */ /* 0x000fe200078e000a */
[----:B------:R-:W-:Y:S01]  /*1f90*/  ISETP.GT.AND P0, PT, R4, 0x1, PT ;  /* 0x000000010400780c */ /* 0x000fe20003f04270 */
[----:B------:R-:W-:Y:S02]  /*1fa0*/  BSSY B1, `(.L_x_31) ;  /* 0x0000012000017945 */ /* 0x000fe40003800000 */
[----:B------:R-:W-:Y:S02]  /*1fb0*/  IMAD.IADD R7, R63, 0x1, R7 ;  /* 0x000000013f077824 */ /* 0x000fe400078e0207 */
[----:B------:R-:W-:Y:S01]  /*1fc0*/  IMAD.WIDE.U32 R20, R57, R66, R6 ;  /* 0x0000004239147225 */ /* 0x000fe200078e0006 */
[----:B0-----:R-:W-:-:S03]  /*1fd0*/  SHF.L.U64.HI R15, R68, 0x3, R69 ;  /* 0x00000003440f7819 */ /* 0x001fc60000010245 */
[----:B------:R-:W-:Y:S01]  /*1fe0*/  IMAD.IADD R7, R59, 0x1, R21 ;  /* 0x000000013b077824 */ /* 0x000fe200078e0215 */
[----:B------:R-:W-:Y:S01]  /*1ff0*/  LEA R6, P4, R20, R70, 0x2 ;  /* 0x0000004614067211 */ /* 0x000fe200078810ff */
[----:B------:R-:W-:-:S03]  /*2000*/  IMAD.SHL.U32 R14, R68, 0x8, RZ ;  /* 0x00000008440e7824 */ /* 0x000fc600078e00ff */
[----:B------:R-:W-:Y:S01]  /*2010*/  LEA.HI.X R7, R20, R71, R7, 0x2, P4 ;  /* 0x0000004714077211 */ /* 0x000fe200020f1407 */
[----:B------:R-:W-:Y:S01]  /*2020*/  IMAD.WIDE.U32 R20, R73, R68, R14 ;  /* 0x0000004449147225 */ /* 0x000fe200078e000e */
[----:B--2---:R-:W-:-:S05]  /*2030*/  LOP3.LUT R9, R5, 0xffffe000, RZ, 0xc0, !PT ;  /* 0xffffe00005097812 */ /* 0x004fca00078ec0ff */
[----:B------:R-:W-:-:S04]  /*2040*/  FMUL R9, R9, R56 ;  /* 0x0000003809097220 */ /* 0x000fc80000400000 */
[----:B------:R-:W-:Y:S01]  /*2050*/  FFMA R67, R24, R23, R9 ;  /* 0x0000001718437223 */ /* 0x000fe20000000009 */
[----:B------:R-:W-:Y:S02]  /*2060*/  LEA.HI.X R9, R58, UR5, R75, 0x2, P3 ;  /* 0x000000053a097c11 */ /* 0x000fe400098f144b */
[----:B------:R-:W-:Y:S02]  /*2070*/  ISETP.GT.AND P3, PT, R3, RZ, P0 ;  /* 0x000000ff0300720c */ /* 0x000fe40000764270 */
[----:B------:R-:W-:-:S05]  /*2080*/  F2FP.TF32.F32.PACK_B R67, R67 ;  /* 0x00000043ff43723e */ /* 0x000fca00024050ff */
[----:B------:R0:W-:Y:S06]  /*2090*/  @P2 STG.E desc[UR36][R8.64], R67 ;  /* 0x0000004308002986 */ /* 0x0001ec000c101924 */
[----:B------:R-:W-:Y:S05]  /*20a0*/  @!P3 BRA `(.L_x_32) ;  /* 0x000000000004b947 */ /* 0x000fea0003800000 */
[----:B------:R1:W5:Y:S02]  /*20b0*/  LDG.E.LTC128B R5, desc[UR36][R6.64+0x4] ;  /* 0x0000042406057981 */ /* 0x000364000c1e1920 */
.L_x_32:
[----:B------:R-:W-:Y:S05]  /*20c0*/  BSYNC B1 ;  /* 0x0000000000017941 */ /* 0x000fea0003800000 */
.L_x_31:
[----:B-----5:R-:W-:Y:S01]  /*20d0*/  LOP3.LUT R15, R5, 0xffffe000, RZ, 0xc0, !PT ;  /* 0xffffe000050f7812 */ /* 0x020fe200078ec0ff */
[----:B------:R-:W-:Y:S01]  /*20e0*/  IMAD.IADD R63, R63, 0x1, R21 ;  /* 0x000000013f3f7824 */ /* 0x000fe200078e0215 */
[----:B------:R-:W-:Y:S01]  /*20f0*/  IADD3 R60, P2, R60, R20, RZ ;  /* 0x000000143c3c7210 */ /* 0x000fe20007f5e0ff */
[----:B------:R-:W-:Y:S01]  /*2100*/  IMAD.MOV.U32 R24, RZ, RZ, R5 ;  /* 0x000000ffff187224 */ /* 0x000fe200078e0005 */
[----:B------:R-:W-:Y:S01]  /*2110*/  ISETP.GT.AND P1, PT, R3, 0x8, P1 ;  /* 0x000000080300780c */ /* 0x000fe20000f24270 */
[----:B------:R-:W-:Y:S02]  /*2120*/  FMUL R12, R15, R56 ;  /* 0x000000380f0c7220 */ /* 0x000fe40000400000 */
[----:B------:R-:W-:Y:S01]  /*2130*/  IMAD.X R13, R63, 0x1, R13, P2 ;  /* 0x000000013f0d7824 */ /* 0x000fe200010e060d */
[----:B------:R-:W-:Y:S01]  /*2140*/  LEA R14, P2, R60, R70, 0x2 ;  /* 0x000000463c0e7211 */ /* 0x000fe200078410ff */
[----:B------:R-:W-:-:S03]  /*2150*/  FFMA R25, R25, R23, R12 ;  /* 0x0000001719197223 */ /* 0x000fc6000000000c */
[----:B------:R-:W-:Y:S02]  /*2160*/  LEA.HI.X R15, R60, R71, R13, 0x2, P2 ;  /* 0x000000473c0f7211 */ /* 0x000fe400010f140d */
[----:B------:R-:W-:-:S05]  /*2170*/  F2FP.TF32.F32.PACK_B R25, R25 ;  /* 0x00000019ff19723e */ /* 0x000fca00024050ff */
[----:B------:R2:W-:Y:S04]  /*2180*/  @P3 STG.E desc[UR36][R8.64+0x4], R25 ;  /* 0x0000041908003986 */ /* 0x0005e8000c101924 */
[----:B------:R-:W3:Y:S01]  /*2190*/  @P1 LDG.E.LTC128B R24, desc[UR36][R14.64] ;  /* 0x000000240e181981 */ /* 0x000ee2000c1e1920 */
[----:B------:R-:W-:Y:S01]  /*21a0*/  IADD3 R20, P2, R10, R20, RZ ;  /* 0x000000140a147210 */ /* 0x000fe20007f5e0ff */
[----:B------:R-:W-:Y:S01]  /*21b0*/  BSSY B1, `(.L_x_33) ;  /* 0x0000011000017945 */ /* 0x000fe20003800000 */
[----:B------:R-:W-:-:S03]  /*21c0*/  ISETP.GT.AND P0, PT, R3, 0x8, P0 ;  /* 0x000000080300780c */ /* 0x000fc60000704270 */
[----:B------:R-:W-:Y:S01]  /*21d0*/  IMAD.X R21, R11, 0x1, R63, P2 ;  /* 0x000000010b157824 */ /* 0x000fe200010e063f */
[C---:B------:R-:W-:Y:S02]  /*21e0*/  SHF.L.U64.HI R11, R64.reuse, 0x5, R65 ;  /* 0x00000005400b7819 */ /* 0x040fe40000010241 */
[----:B------:R-:W-:Y:S01]  /*21f0*/  LEA R12, P2, R64, R8, 0x5 ;  /* 0x00000008400c7211 */ /* 0x000fe200078428ff */
[----:B------:R-:W-:-:S04]  /*2200*/  IMAD.WIDE.U32 R20, R57, R66, R20 ;  /* 0x0000004239147225 */ /* 0x000fc800078e0014 */
[----:B------:R-:W-:Y:S01]  /*2210*/  IMAD.X R13, R11, 0x1, R9, P2 ;  /* 0x000000010b0d7824 */ /* 0x000fe200010e0609 */
[----:B------:R-:W-:Y:S02]  /*2220*/  LEA R10, P3, R20, R70, 0x2 ;  /* 0x00000046140a7211 */ /* 0x000fe400078610ff */
[----:B---3--:R-:W-:-:S05]  /*2230*/  LOP3.LUT R5, R24, 0xffffe000, RZ, 0xc0, !PT ;  /* 0xffffe00018057812 */ /* 0x008fca00078ec0ff */
[----:B------:R-:W-:-:S04]  /*2240*/  FMUL R5, R5, R56 ;  /* 0x0000003805057220 */ /* 0x000fc80000400000 */
[----:B------:R-:W-:Y:S01]  /*2250*/  FFMA R57, R26, R23, R5 ;  /* 0x000000171a397223 */ /* 0x000fe20000000005 */
[----:B------:R-:W-:-:S04]  /*2260*/  IMAD.IADD R5, R59, 0x1, R21 ;  /* 0x000000013b057824 */ /* 0x000fc800078e0215 */
[----:B------:R-:W-:Y:S02]  /*2270*/  F2FP.TF32.F32.PACK_B R57, R57 ;  /* 0x00000039ff39723e */ /* 0x000fe400024050ff */
[----:B------:R-:W-:-:S03]  /*2280*/  LEA.HI.X R11, R20, R71, R5, 0x2, P3 ;  /* 0x00000047140b7211 */ /* 0x000fc600018f1405 */
[----:B------:R2:W-:Y:S01]  /*2290*/  @P1 STG.E desc[UR36][R12.64], R57 ;  /* 0x000000390c001986 */ /* 0x0005e2000c101924 */
[----:B------:R-:W-:Y:S05]  /*22a0*/  @!P0 BRA `(.L_x_34) ;  /* 0x0000000000048947 */ /* 0x000fea0003800000 */
[----:B------:R3:W5:Y:S02]  /*22b0*/  LDG.E.LTC128B R24, desc[UR36][R10.64+0x4] ;  /* 0x000004240a187981 */ /* 0x000764000c1e1920 */
.L_x_34:
[----:B------:R-:W-:Y:S05]  /*22c0*/  BSYNC B1 ;  /* 0x0000000000017941 */ /* 0x000fea0003800000 */
.L_x_33:
[----:B-----5:R-:W-:Y:S01]  /*22d0*/  LOP3.LUT R5, R24, 0xffffe000, RZ, 0xc0, !PT ;  /* 0xffffe00018057812 */ /* 0x020fe200078ec0ff */
[----:B------:R-:W-:Y:S01]  /*22e0*/  BSSY B1, `(.L_x_35) ;  /* 0x0000009000017945 */ /* 0x000fe20003800000 */
[----:B------:R-:W-:-:S03]  /*22f0*/  ISETP.GT.AND P1, PT, R4, 0x8, PT ;  /* 0x000000080400780c */ /* 0x000fc60003f24270 */
[----:B------:R-:W-:Y:S01]  /*2300*/  FMUL R14, R5, R56 ;  /* 0x00000038050e7220 */ /* 0x000fe20000400000 */
[----:B------:R-:W-:-:S03]  /*2310*/  ISETP.GT.AND P2, PT, R3, RZ, P1 ;  /* 0x000000ff0300720c */ /* 0x000fc60000f44270 */
[----:B------:R-:W-:-:S05]  /*2320*/  FFMA R27, R27, R23, R14 ;  /* 0x000000171b1b7223 */ /* 0x000fca000000000e */
[----:B------:R-:W-:-:S05]  /*2330*/  F2FP.TF32.F32.PACK_B R27, R27 ;  /* 0x0000001bff1b723e */ /* 0x000fca00024050ff */
[----:B------:R4:W-:Y:S01]  /*2340*/  @P0 STG.E desc[UR36][R12.64+0x4], R27 ;  /* 0x0000041b0c000986 */ /* 0x0009e2000c101924 */
[----:B------:R-:W-:Y:S05]  /*2350*/  @!P2 BRA `(.L_x_36) ;  /* 0x000000000004a947 */ /* 0x000fea0003800000 */
[----:B------:R0:W5:Y:S02]  /*2360*/  LDG.E.LTC128B R24, desc[UR36][R6.64+0x20] ;  /* 0x0000202406187981 */ /* 0x000164000c1e1920 */
.L_x_36:
[----:B------:R-:W-:Y:S05]  /*2370*/  BSYNC B1 ;  /* 0x0000000000017941 */ /* 0x000fea0003800000 */
.L_x_35:
        /* <DEDUP_REMOVED lines=10> */
.L_x_38:
[----:B------:R-:W-:Y:S05]  /*2420*/  BSYNC B1 ;  /* 0x0000000000017941 */ /* 0x000fea0003800000 */
.L_x_37:
[----:B0----5:R-:W-:Y:S01]  /*2430*/  LOP3.LUT R5, R24, 0xffffe000, RZ, 0xc0, !PT ;  /* 0xffffe00018057812 */ /* 0x021fe200078ec0ff */
[----:B------:R-:W-:Y:S01]  /*2440*/  BSSY B1, `(.L_x_39) ;  /* 0x0000008000017945 */ /* 0x000fe20003800000 */
[----:B------:R-:W-:-:S03]  /*2450*/  ISETP.GT.AND P1, PT, R3, 0x8, P1 ;  /* 0x000000080300780c */ /* 0x000fc60000f24270 */
[----:B------:R-:W-:-:S04]  /*2460*/  FMUL R14, R5, R56 ;  /* 0x00000038050e7220 */ /* 0x000fc80000400000 */
[----:B------:R-:W-:-:S05]  /*2470*/  FFMA R29, R29, R23, R14 ;  /* 0x000000171d1d7223 */ /* 0x000fca000000000e */
[----:B------:R-:W-:-:S05]  /*2480*/  F2FP.TF32.F32.PACK_B R29, R29 ;  /* 0x0000001dff1d723e */ /* 0x000fca00024050ff */
[----:B------:R0:W-:Y:S01]  /*2490*/  @P3 STG.E desc[UR36][R8.64+0x24], R29 ;  /* 0x0000241d08003986 */ /* 0x0001e2000c101924 */
[----:B------:R-:W-:Y:S05]  /*24a0*/  @!P1 BRA `(.L_x_40) ;  /* 0x0000000000049947 */ /* 0x000fea0003800000 */
[----:B------:R0:W5:Y:S02]  /*24b0*/  LDG.E.LTC128B R24, desc[UR36][R10.64+0x20] ;  /* 0x000020240a187981 */ /* 0x000164000c1e1920 */
.L_x_40:
[----:B------:R-:W-:Y:S05]  /*24c0*/  BSYNC B1 ;  /* 0x0000000000017941 */ /* 0x000fea0003800000 */
.L_x_39:
[----:B-----5:R-:W-:Y:S01]  /*24d0*/  LOP3.LUT R5, R24, 0xffffe000, RZ, 0xc0, !PT ;  /* 0xffffe00018057812 */ /* 0x020fe200078ec0ff */
        /* <DEDUP_REMOVED lines=8> */
.L_x_42:
[----:B------:R-:W-:Y:S05]  /*2560*/  BSYNC B1 ;  /* 0x0000000000017941 */ /* 0x000fea0003800000 */
.L_x_41:
[----:B0----5:R-:W-:Y:S01]  /*2570*/  LOP3.LUT R5, R24, 0xffffe000, RZ, 0xc0, !PT ;  /* 0xffffe00018057812 */ /* 0x021fe200078ec0ff */
        /* <DEDUP_REMOVED lines=9> */
.L_x_44:
[----:B------:R-:W-:Y:S05]  /*2610*/  BSYNC B1 ;  /* 0x0000000000017941 */ /* 0x000fea0003800000 */
.L_x_43:
        /* <DEDUP_REMOVED lines=10> */
.L_x_46:
[----:B------:R-:W-:Y:S05]  /*26c0*/  BSYNC B1 ;  /* 0x0000000000017941 */ /* 0x000fea0003800000 */
.L_x_45:
        /* <DEDUP_REMOVED lines=9> */
.L_x_48:
[----:B------:R-:W-:Y:S05]  /*2760*/  BSYNC B1 ;  /* 0x0000000000017941 */ /* 0x000fea0003800000 */
.L_x_47:
        /* <DEDUP_REMOVED lines=9> */
.L_x_50:
[----:B------:R-:W-:Y:S05]  /*2800*/  BSYNC B1 ;  /* 0x0000000000017941 */ /* 0x000fea0003800000 */
.L_x_49:
        /* <DEDUP_REMOVED lines=10> */
.L_x_52:
[----:B------:R-:W-:Y:S05]  /*28b0*/  BSYNC B1 ;  /* 0x0000000000017941 */ /* 0x000fea0003800000 */
.L_x_51:
        /* <DEDUP_REMOVED lines=10> */
.L_x_54:
[----:B------:R-:W-:Y:S05]  /*2960*/  BSYNC B1 ;  /* 0x0000000000017941 */ /* 0x000fea0003800000 */
.L_x_53:
        /* <DEDUP_REMOVED lines=9> */
.L_x_56:
[----:B------:R-:W-:Y:S05]  /*2a00*/  BSYNC B1 ;  /* 0x0000000000017941 */ /* 0x000fea0003800000 */
.L_x_55:
        /* <DEDUP_REMOVED lines=9> */
.L_x_58:
[----:B------:R-:W-:Y:S05]  /*2aa0*/  BSYNC B1 ;  /* 0x0000000000017941 */ /* 0x000fea0003800000 */
.L_x_57:
        /* <DEDUP_REMOVED lines=10> */
.L_x_60:
[----:B------:R-:W-:Y:S05]  /*2b50*/  BSYNC B1 ;  /* 0x0000000000017941 */ /* 0x000fea0003800000 */
.L_x_59:
        /* <DEDUP_REMOVED lines=10> */
.L_x_62:
[----:B------:R-:W-:Y:S05]  /*2c00*/  BSYNC B1 ;  /* 0x0000000000017941 */ /* 0x000fea0003800000 */
.L_x_61:
        /* <DEDUP_REMOVED lines=9> */
.L_x_64:
[----:B------:R-:W-:Y:S05]  /*2ca0*/  BSYNC B1 ;  /* 0x0000000000017941 */ /* 0x000fea0003800000 */
.L_x_63:
        /* <DEDUP_REMOVED lines=9> */
.L_x_66:
[----:B------:R-:W-:Y:S05]  /*2d40*/  BSYNC B1 ;  /* 0x0000000000017941 */ /* 0x000fea0003800000 */
.L_x_65:
        /* <DEDUP_REMOVED lines=10> */
.L_x_68:
[----:B------:R-:W-:Y:S05]  /*2df0*/  BSYNC B1 ;  /* 0x0000000000017941 */ /* 0x000fea0003800000 */
.L_x_67:
        /* <DEDUP_REMOVED lines=10> */
.L_x_70:
[----:B------:R-:W-:Y:S05]  /*2ea0*/  BSYNC B1 ;  /* 0x0000000000017941 */ /* 0x000fea0003800000 */
.L_x_69:
        /* <DEDUP_REMOVED lines=9> */
.L_x_72:
[----:B------:R-:W-:Y:S05]  /*2f40*/  BSYNC B1 ;  /* 0x0000000000017941 */ /* 0x000fea0003800000 */
.L_x_71:
        /* <DEDUP_REMOVED lines=9> */
.L_x_74:
[----:B------:R-:W-:Y:S05]  /*2fe0*/  BSYNC B1 ;  /* 0x0000000000017941 */ /* 0x000fea0003800000 */
.L_x_73:
        /* <DEDUP_REMOVED lines=10> */
.L_x_76:
[----:B------:R-:W-:Y:S05]  /*3090*/  BSYNC B1 ;  /* 0x0000000000017941 */ /* 0x000fea0003800000 */
.L_x_75:
        /* <DEDUP_REMOVED lines=10> */
.L_x_78:
[----:B------:R-:W-:Y:S05]  /*3140*/  BSYNC B1 ;  /* 0x0000000000017941 */ /* 0x000fea0003800000 */
.L_x_77:
        /* <DEDUP_REMOVED lines=9> */
.L_x_80:
[----:B------:R-:W-:Y:S05]  /*31e0*/  BSYNC B1 ;  /* 0x0000000000017941 */ /* 0x000fea0003800000 */
.L_x_79:
        /* <DEDUP_REMOVED lines=9> */
.L_x_82:
[----:B------:R-:W-:Y:S05]  /*3280*/  BSYNC B1 ;  /* 0x0000000000017941 */ /* 0x000fea0003800000 */
.L_x_81:
        /* <DEDUP_REMOVED lines=10> */
.L_x_84:
[----:B------:R-:W-:Y:S05]  /*3330*/  BSYNC B1 ;  /* 0x0000000000017941 */ /* 0x000fea0003800000 */
.L_x_83:
[----:B-----5:R-:W-:Y:S01]  /*3340*/  LOP3.LUT R5, R24, 0xffffe000, RZ, 0xc0, !PT ;  /* 0xffffe00018057812 */ /* 0x020fe200078ec0ff */
[----:B------:R-:W-:Y:S01]  /*3350*/  BSSY B1, `(.L_x_85) ;  /* 0x000000b000017945 */ /* 0x000fe20003800000 */
[----:B------:R-:W-:Y:S01]  /*3360*/  ISETP.GT.AND P0, PT, R4, 0x39, PT ;  /* 0x000000390400780c */ /* 0x000fe20003f04270 */
[----:B------:R-:W-:Y:S02]  /*3370*/  @P2 IMAD.MOV.U32 R4, RZ, RZ, R8 ;  /* 0x000000ffff042224 */ /* 0x000fe400078e0008 */
[----:B------:R-:W-:Y:S01]  /*3380*/  FMUL R5, R5, R56 ;  /* 0x0000003805057220 */ /* 0x000fe20000400000 */
[----:B------:R-:W-:-:S03]  /*3390*/  ISETP.GT.AND P3, PT, R3, RZ, P0 ;  /* 0x000000ff0300720c */ /* 0x000fc60000764270 */
[----:B------:R-:W-:Y:S01]  /*33a0*/  FFMA R15, R52, R23, R5 ;  /* 0x00000017340f7223 */ /* 0x000fe20000000005 */
[----:B------:R-:W-:-:S04]  /*33b0*/  @P2 IMAD.MOV.U32 R5, RZ, RZ, R9 ;  /* 0x000000ffff052224 */ /* 0x000fc800078e0009 */
[----:B------:R-:W-:-:S05]  /*33c0*/  F2FP.TF32.F32.PACK_B R15, R15 ;  /* 0x0000000fff0f723e */ /* 0x000fca00024050ff */
[----:B------:R0:W-:Y:S01]  /*33d0*/  @P2 STG.E desc[UR36][R4.64+0xe0], R15 ;  /* 0x0000e00f04002986 */ /* 0x0001e2000c101924 */
[----:B------:R-:W-:Y:S05]  /*33e0*/  @!P3 BRA `(.L_x_86) ;  /* 0x000000000004b947 */ /* 0x000fea0003800000 */
[----:B------:R0:W5:Y:S02]  /*33f0*/  LDG.E.LTC128B R24, desc[UR36][R6.64+0xe4] ;  /* 0x0000e42406187981 */ /* 0x000164000c1e1920 */
.L_x_86:
[----:B------:R-:W-:Y:S05]  /*3400*/  BSYNC B1 ;  /* 0x0000000000017941 */ /* 0x000fea0003800000 */
.L_x_85:
        /* <DEDUP_REMOVED lines=9> */
.L_x_88:
[----:B------:R-:W-:Y:S05]  /*34a0*/  BSYNC B1 ;  /* 0x0000000000017941 */ /* 0x000fea0003800000 */
.L_x_87:
[----:B-----5:R-:W-:Y:S01]  /*34b0*/  LOP3.LUT R5, R24, 0xffffe000, RZ, 0xc0, !PT ;  /* 0xffffe00018057812 */ /* 0x020fe200078ec0ff */
[----:B------:R-:W-:Y:S01]  /*34c0*/  @P1 IMAD.MOV.U32 R4, RZ, RZ, R12 ;  /* 0x000000ffff041224 */ /* 0x000fe200078e000c */
[----:B------:R-:W-:Y:S01]  /*34d0*/  ISETP.GT.AND P0, PT, R3, 0x8, P0 ;  /* 0x000000080300780c */ /* 0x000fe20000704270 */
[----:B------:R-:W-:Y:S02]  /*34e0*/  BSSY B1, `(.L_x_89) ;  /* 0x0000008000017945 */ /* 0x000fe40003800000 */
[----:B------:R-:W-:-:S04]  /*34f0*/  FMUL R5, R5, R56 ;  /* 0x0000003805057220 */ /* 0x000fc80000400000 */
[----:B-1----:R-:W-:Y:S01]  /*3500*/  FFMA R7, R54, R23, R5 ;  /* 0x0000001736077223 */ /* 0x002fe20000000005 */
[----:B------:R-:W-:-:S04]  /*3510*/  @P1 IMAD.MOV.U32 R5, RZ, RZ, R13 ;  /* 0x000000ffff051224 */ /* 0x000fc800078e000d */
[----:B------:R-:W-:-:S05]  /*3520*/  F2FP.TF32.F32.PACK_B R7, R7 ;  /* 0x00000007ff07723e */ /* 0x000fca00024050ff */
[----:B------:R1:W-:Y:S01]  /*3530*/  @P1 STG.E desc[UR36][R4.64+0xe0], R7 ;  /* 0x0000e00704001986 */ /* 0x0003e2000c101924 */
[----:B------:R-:W-:Y:S05]  /*3540*/  @!P0 BRA `(.L_x_90) ;  /* 0x0000000000048947 */ /* 0x000fea0003800000 */
[----:B------:R0:W5:Y:S02]  /*3550*/  LDG.E.LTC128B R24, desc[UR36][R10.64+0xe4] ;  /* 0x0000e4240a187981 */ /* 0x000164000c1e1920 */
.L_x_90:
[----:B------:R-:W-:Y:S05]  /*3560*/  BSYNC B1 ;  /* 0x0000000000017941 */ /* 0x000fea0003800000 */
.L_x_89:
[----:B------:R-:W-:Y:S05]  /*3570*/  @!P0 BRA `(.L_x_91) ;  /* 0x0000000800a88947 */ /* 0x000fea0003800000 */
[----:B-----5:R-:W-:-:S05]  /*3580*/  LOP3.LUT R3, R24, 0xffffe000, RZ, 0xc0, !PT ;  /* 0xffffe00018037812 */ /* 0x020fca00078ec0ff */
[----:B-1----:R-:W-:-:S04]  /*3590*/  FMUL R4, R3, R56 ;  /* 0x0000003803047220 */ /* 0x002fc80000400000 */
[----:B------:R-:W-:-:S05]  /*35a0*/  FFMA R55, R55, R23, R4 ;  /* 0x0000001737377223 */ /* 0x000fca0000000004 */
[----:B------:R-:W-:-:S05]  /*35b0*/  F2FP.TF32.F32.PACK_B R55, R55 ;  /* 0x00000037ff37723e */ /* 0x000fca00024050ff */
[----:B------:R1:W-:Y:S01]  /*35c0*/  STG.E desc[UR36][R12.64+0xe4], R55 ;  /* 0x0000e4370c007986 */ /* 0x0003e2000c101924 */
[----:B------:R-:W-:Y:S05]  /*35d0*/  BRA `(.L_x_91) ;  /* 0x0000000800907947 */ /* 0x000fea0003800000 */
.L_x_30:
[----:B------:R-:W-:Y:S01]  /*35e0*/  ISETP.GT.AND P3, PT, R4, 0x1, PT ;  /* 0x000000010400780c */ /* 0x000fe20003f64270 */
[----:B------:R-:W-:Y:S01]  /*35f0*/  ULDC.64 UR4, c[0x0][0x5c0] ;  /* 0x0001700000047ab9 */ /* 0x000fe20000000a00 */
[-C--:B------:R-:W-:Y:S01]  /*3600*/  FMUL R5, R24, R23.reuse ;  /* 0x0000001718057220 */ /* 0x080fe20000400000 */
[----:B------:R-:W-:Y:S01]  /*3610*/  LEA R6, P4, R58, UR4, 0x2 ;  /* 0x000000043a067c11 */ /* 0x000fe2000f8810ff */
[-C--:B------:R-:W-:Y:S01]  /*3620*/  FMUL R25, R25, R23.reuse ;  /* 0x0000001719197220 */ /* 0x080fe20000400000 */
[----:B------:R-:W-:Y:S01]  /*3630*/  ISETP.GT.AND P0, PT, R3, RZ, P3 ;  /* 0x000000ff0300720c */ /* 0x000fe20001f04270 */
[-C--:B------:R-:W-:Y:S01]  /*3640*/  FMUL R11, R26, R23.reuse ;  /* 0x000000171a0b7220 */ /* 0x080fe20000400000 */
[----:B------:R-:W-:Y:S01]  /*3650*/  LEA.HI.X R7, R58, UR5, R75, 0x2, P4 ;  /* 0x000000053a077c11 */ /* 0x000fe2000a0f144b */
[----:B------:R-:W-:Y:S01]  /*3660*/  FMUL R27, R27, R23 ;  /* 0x000000171b1b7220 */ /* 0x000fe20000400000 */
[----:B------:R-:W-:Y:S01]  /*3670*/  F2FP.TF32.F32.PACK_B R5, R5 ;  /* 0x00000005ff05723e */ /* 0x000fe200024050ff */
[----:B------:R-:W-:Y:S01]  /*3680*/  FMUL R29, R29, R23 ;  /* 0x000000171d1d7220 */ /* 0x000fe20000400000 */
[----:B------:R-:W-:Y:S01]  /*3690*/  F2FP.TF32.F32.PACK_B R25, R25 ;  /* 0x00000019ff19723e */ /* 0x000fe200024050ff */
[-C--:B------:R-:W-:Y:S01]  /*36a0*/  FMUL R31, R31, R23.reuse ;  /* 0x000000171f1f7220 */ /* 0x080fe20000400000 */
[C---:B------:R-:W-:Y:S01]  /*36b0*/  SHF.L.U64.HI R65, R64.reuse, 0x5, R65 ;  /* 0x0000000540417819 */ /* 0x040fe20000010241 */
[----:B------:R0:W-:Y:S01]  /*36c0*/  @P2 STG.E desc[UR36][R6.64], R5 ;  /* 0x0000000506002986 */ /* 0x0001e2000c101924 */
[----:B------:R-:W-:Y:S01]  /*36d0*/  LEA R8, P4, R64, R6, 0x5 ;  /* 0x0000000640087211 */ /* 0x000fe200078828ff */
[-C--:B------:R-:W-:Y:S01]  /*36e0*/  FMUL R13, R32, R23.reuse ;  /* 0x00000017200d7220 */ /* 0x080fe20000400000 */
[----:B------:R-:W-:Y:S01]  /*36f0*/  ISETP.GT.AND P1, PT, R3, 0x8, P1 ;  /* 0x000000080300780c */ /* 0x000fe20000f24270 */
[----:B------:R-:W-:Y:S01]  /*3700*/  @P0 STG.E desc[UR36][R6.64+0x4], R25 ;  /* 0x0000041906000986 */ /* 0x000fe2000c101924 */
[C---:B------:R-:W-:Y:S01]  /*3710*/  ISETP.GT.AND P2, PT, R4.reuse, 0x8, PT ;  /* 0x000000080400780c */ /* 0x040fe20003f44270 */
[----:B------:R-:W-:Y:S01]  /*3720*/  IMAD.X R9, R65, 0x1, R7, P4 ;  /* 0x0000000141097824 */ /* 0x000fe200020e0607 */
[----:B------:R-:W-:Y:S01]  /*3730*/  ISETP.GT.AND P3, PT, R3, 0x8, P3 ;  /* 0x000000080300780c */ /* 0x000fe20001f64270 */
[-C--:B------:R-:W-:Y:S01]  /*3740*/  FMUL R33, R33, R23.reuse ;  /* 0x0000001721217220 */ /* 0x080fe20000400000 */
[----:B------:R-:W-:Y:S01]  /*3750*/  ISETP.GT.AND P0, PT, R4, 0x9, PT ;  /* 0x000000090400780c */ /* 0x000fe20003f04270 */
[-C--:B------:R-:W-:Y:S01]  /*3760*/  FMUL R35, R35, R23.reuse ;  /* 0x0000001723237220 */ /* 0x080fe20000400000 */
[C---:B------:R-:W-:Y:S01]  /*3770*/  ISETP.GT.AND P5, PT, R3.reuse, RZ, P2 ;  /* 0x000000ff0300720c */ /* 0x040fe200017a4270 */
[-C--:B0-----:R-:W-:Y:S01]  /*3780*/  FMUL R5, R28, R23.reuse ;  /* 0x000000171c057220 */ /* 0x081fe20000400000 */
[----:B------:R-:W-:Y:S01]  /*3790*/  ISETP.GT.AND P4, PT, R3, RZ, P0 ;  /* 0x000000ff0300720c */ /* 0x000fe20000784270 */
[----:B------:R-:W-:Y:S01]  /*37a0*/  FMUL R37, R37, R23 ;  /* 0x0000001725257220 */ /* 0x000fe20000400000 */
[----:B------:R-:W-:Y:S01]  /*37b0*/  F2FP.TF32.F32.PACK_B R11, R11 ;  /* 0x0000000bff0b723e */ /* 0x000fe200024050ff */
[----:B------:R-:W-:Y:S01]  /*37c0*/  FMUL R39, R39, R23 ;  /* 0x0000001727277220 */ /* 0x000fe20000400000 */
[----:B------:R-:W-:Y:S01]  /*37d0*/  F2FP.TF32.F32.PACK_B R27, R27 ;  /* 0x0000001bff1b723e */ /* 0x000fe200024050ff */
[----:B------:R-:W-:Y:S01]  /*37e0*/  FMUL R41, R41, R23 ;  /* 0x0000001729297220 */ /* 0x000fe20000400000 */
[----:B------:R-:W-:Y:S01]  /*37f0*/  F2FP.TF32.F32.PACK_B R5, R5 ;  /* 0x00000005ff05723e */ /* 0x000fe200024050ff */
[----:B------:R0:W-:Y:S01]  /*3800*/  @P1 STG.E desc[UR36][R8.64], R11 ;  /* 0x0000000b08001986 */ /* 0x0001e2000c101924 */
[----:B------:R-:W-:Y:S01]  /*3810*/  F2FP.TF32.F32.PACK_B R29, R29 ;  /* 0x0000001dff1d723e */ /* 0x000fe200024050ff */
[-C--:B------:R-:W-:Y:S01]  /*3820*/  FMUL R43, R43, R23.reuse ;  /* 0x000000172b2b7220 */ /* 0x080fe20000400000 */
[C---:B------:R-:W-:Y:S01]  /*3830*/  ISETP.GT.AND P1, PT, R4.reuse, 0x10, PT ;  /* 0x000000100400780c */ /* 0x040fe20003f24270 */
[----:B------:R-:W-:Y:S01]  /*3840*/  @P3 STG.E desc[UR36][R8.64+0x4], R27 ;  /* 0x0000041b08003986 */ /* 0x000fe2000c101924 */
[----:B------:R-:W-:Y:S01]  /*3850*/  ISETP.GT.AND P3, PT, R4, 0x11, PT ;  /* 0x000000110400780c */ /* 0x000fe20003f64270 */
[-C--:B------:R-:W-:Y:S01]  /*3860*/  FMUL R45, R45, R23.reuse ;  /* 0x000000172d2d7220 */ /* 0x080fe20000400000 */
[C---:B------:R-:W-:Y:S01]  /*3870*/  ISETP.GT.AND P2, PT, R3.reuse, 0x8, P2 ;  /* 0x000000080300780c */ /* 0x040fe20001744270 */
[----:B------:R1:W-:Y:S01]  /*3880*/  @P5 STG.E desc[UR36][R6.64+0x20], R5 ;  /* 0x0000200506005986 */ /* 0x0003e2000c101924 */
[----:B------:R-:W-:Y:S01]  /*3890*/  ISETP.GT.AND P0, PT, R3, 0x8, P0 ;  /* 0x000000080300780c */ /* 0x000fe20000704270 */
[-C--:B------:R-:W-:Y:S01]  /*38a0*/  FMUL R47, R47, R23.reuse ;  /* 0x000000172f2f7220 */ /* 0x080fe20000400000 */
[C---:B------:R-:W-:Y:S01]  /*38b0*/  ISETP.GT.AND P5, PT, R3.reuse, RZ, P1 ;  /* 0x000000ff0300720c */ /* 0x040fe20000fa4270 */
[----:B------:R-:W-:Y:S01]  /*38c0*/  @P4 STG.E desc[UR36][R6.64+0x24], R29 ;  /* 0x0000241d06004986 */ /* 0x000fe2000c101924 */
        /* <DEDUP_REMOVED lines=8> */
[----:B-1----:R-:W-:Y:S01]  /*3950*/  FMUL R5, R34, R23 ;  /* 0x0000001722057220 */ /* 0x002fe20000400000 */
[----:B------:R-:W-:Y:S01]  /*3960*/  F2FP.TF32.F32.PACK_B R33, R33 ;  /* 0x00000021ff21723e */ /* 0x000fe200024050ff */
[----:B------:R0:W-:Y:S01]  /*3970*/  @P2 STG.E desc[UR36][R8.64+0x20], R11 ;  /* 0x0000200b08002986 */ /* 0x0001e2000c101924 */
[----:B------:R-:W-:Y:S01]  /*3980*/  ISETP.GT.AND P1, PT, R3, 0x8, P1 ;  /* 0x000000080300780c */ /* 0x000fe20000f24270 */
[-C--:B------:R-:W-:Y:S01]  /*3990*/  FMUL R21, R52, R23.reuse ;  /* 0x0000001734157220 */ /* 0x080fe20000400000 */
[C---:B------:R-:W-:Y:S01]  /*39a0*/  ISETP.GT.AND P2, PT, R4.reuse, 0x19, PT ;  /* 0x000000190400780c */ /* 0x040fe20003f44270 */
[----:B------:R-:W-:Y:S01]  /*39b0*/  @P0 STG.E desc[UR36][R8.64+0x24], R31 ;  /* 0x0000241f08000986 */ /* 0x000fe2000c101924 */
[----:B------:R-:W-:Y:S01]  /*39c0*/  ISETP.GT.AND P0, PT, R4, 0x18, PT ;  /* 0x000000180400780c */ /* 0x000fe20003f04270 */
[----:B------:R-:W-:Y:S01]  /*39d0*/  FMUL R53, R53, R23 ;  /* 0x0000001735357220 */ /* 0x000fe20000400000 */
[----:B------:R-:W-:Y:S01]  /*39e0*/  F2FP.TF32.F32.PACK_B R5, R5 ;  /* 0x00000005ff05723e */ /* 0x000fe200024050ff */
[----:B------:R1:W-:Y:S01]  /*39f0*/  @P5 STG.E desc[UR36][R6.64+0x40], R13 ;  /* 0x0000400d06005986 */ /* 0x0003e2000c101924 */
[----:B------:R-:W-:Y:S01]  /*3a00*/  ISETP.GT.AND P5, PT, R3, RZ, P0 ;  /* 0x000000ff0300720c */ /* 0x000fe200007a4270 */
[----:B------:R-:W-:Y:S01]  /*3a10*/  FMUL R55, R55, R23 ;  /* 0x0000001737377220 */ /* 0x000fe20000400000 */
[----:B------:R-:W-:Y:S01]  /*3a20*/  F2FP.TF32.F32.PACK_B R35, R35 ;  /* 0x00000023ff23723e */ /* 0x000fe200024050ff */
[----:B------:R-:W-:Y:S01]  /*3a30*/  @P4 STG.E desc[UR36][R6.64+0x44], R33 ;  /* 0x0000442106004986 */ /* 0x000fe2000c101924 */
[C---:B------:R-:W-:Y:S01]  /*3a40*/  ISETP.GT.AND P4, PT, R3.reuse, 0x8, P3 ;  /* 0x000000080300780c */ /* 0x040fe20001f84270 */
[----:B0-----:R-:W-:Y:S01]  /*3a50*/  FMUL R11, R36, R23 ;  /* 0x00000017240b7220 */ /* 0x001fe20000400000 */
[----:B------:R-:W-:Y:S01]  /*3a60*/  ISETP.GT.AND P3, PT, R3, RZ, P2 ;  /* 0x000000ff0300720c */ /* 0x000fe20001764270 */
[----:B------:R0:W-:Y:S01]  /*3a70*/  @P1 STG.E desc[UR36][R8.64+0x40], R5 ;  /* 0x0000400508001986 */ /* 0x0001e2000c101924 */
[----:B------:R-:W-:-:S02]  /*3a80*/  F2FP.TF32.F32.PACK_B R37, R37 ;  /* 0x00000025ff25723e */ /* 0x000fc400024050ff */
[----:B------:R-:W-:Y:S01]  /*3a90*/  F2FP.TF32.F32.PACK_B R11, R11 ;  /* 0x0000000bff0b723e */ /* 0x000fe200024050ff */
[----:B-1----:R-:W-:Y:S01]  /*3aa0*/  FMUL R13, R40, R23 ;  /* 0x00000017280d7220 */ /* 0x002fe20000400000 */
[----:B------:R-:W-:Y:S02]  /*3ab0*/  ISETP.GT.AND P1, PT, R4, 0x20, PT ;  /* 0x000000200400780c */ /* 0x000fe40003f24270 */
[C---:B------:R-:W-:Y:S02]  /*3ac0*/  ISETP.GT.AND P0, PT, R3.reuse, 0x8, P0 ;  /* 0x000000080300780c */ /* 0x040fe40000704270 */
[----:B------:R-:W-:Y:S01]  /*3ad0*/  F2FP.TF32.F32.PACK_B R39, R39 ;  /* 0x00000027ff27723e */ /* 0x000fe200024050ff */
[----:B------:R-:W-:Y:S01]  /*3ae0*/  @P4 STG.E desc[UR36][R8.64+0x44], R35 ;  /* 0x0000442308004986 */ /* 0x000fe2000c101924 */
[C---:B------:R-:W-:Y:S01]  /*3af0*/  ISETP.GT.AND P4, PT, R3.reuse, 0x8, P2 ;  /* 0x000000080300780c */ /* 0x040fe20001784270 */
[----:B0-----:R-:W-:Y:S01]  /*3b00*/  FMUL R5, R38, R23 ;  /* 0x0000001726057220 */ /* 0x001fe20000400000 */
[----:B------:R-:W-:Y:S01]  /*3b10*/  ISETP.GT.AND P2, PT, R4, 0x21, PT ;  /* 0x000000210400780c */ /* 0x000fe20003f44270 */
[----:B------:R0:W-:Y:S01]  /*3b20*/  @P5 STG.E desc[UR36][R6.64+0x60], R11 ;  /* 0x0000600b06005986 */ /* 0x0001e2000c101924 */
[----:B------:R-:W-:-:S02]  /*3b30*/  ISETP.GT.AND P5, PT, R3, RZ, P1 ;  /* 0x000000ff0300720c */ /* 0x000fc40000fa4270 */
[----:B------:R-:W-:Y:S01]  /*3b40*/  F2FP.TF32.F32.PACK_B R5, R5 ;  /* 0x00000005ff05723e */ /* 0x000fe200024050ff */
[----:B------:R-:W-:Y:S01]  /*3b50*/  @P3 STG.E desc[UR36][R6.64+0x64], R37 ;  /* 0x0000642506003986 */ /* 0x000fe2000c101924 */
[C---:B------:R-:W-:Y:S02]  /*3b60*/  ISETP.GT.AND P3, PT, R3.reuse, RZ, P2 ;  /* 0x000000ff0300720c */ /* 0x040fe40001764270 */
[----:B------:R-:W-:Y:S01]  /*3b70*/  F2FP.TF32.F32.PACK_B R13, R13 ;  /* 0x0000000dff0d723e */ /* 0x000fe200024050ff */
[----:B------:R1:W-:Y:S01]  /*3b80*/  @P0 STG.E desc[UR36][R8.64+0x60], R5 ;  /* 0x0000600508000986 */ /* 0x0003e2000c101924 */
[----:B------:R-:W-:Y:S02]  /*3b90*/  F2FP.TF32.F32.PACK_B R41, R41 ;  /* 0x00000029ff29723e */ /* 0x000fe400024050ff */
[----:B------:R-:W-:Y:S01]  /*3ba0*/  ISETP.GT.AND P1, PT, R3, 0x8, P1 ;  /* 0x000000080300780c */ /* 0x000fe20000f24270 */
[----:B------:R-:W-:Y:S01]  /*3bb0*/  @P4 STG.E desc[UR36][R8.64+0x64], R39 ;  /* 0x0000642708004986 */ /* 0x000fe2000c101924 */
[----:B------:R-:W-:Y:S01]  /*3bc0*/  ISETP.GT.AND P4, PT, R4, 0x28, PT ;  /* 0x000000280400780c */ /* 0x000fe20003f84270 */
[----:B0-----:R-:W-:Y:S01]  /*3bd0*/  FMUL R11, R44, R23 ;  /* 0x000000172c0b7220 */ /* 0x001fe20000400000 */
[----:B------:R-:W-:Y:S01]  /*3be0*/  F2FP.TF32.F32.PACK_B R43, R43 ;  /* 0x0000002bff2b723e */ /* 0x000fe200024050ff */
[----:B------:R0:W-:Y:S01]  /*3bf0*/  @P5 STG.E desc[UR36][R6.64+0x80], R13 ;  /* 0x0000800d06005986 */ /* 0x0001e2000c101924 */
[----:B------:R-:W-:-:S02]  /*3c00*/  ISETP.GT.AND P5, PT, R4, 0x29, PT ;  /* 0x000000290400780c */ /* 0x000fc40003fa4270 */
[----:B------:R-:W-:Y:S01]  /*3c10*/  F2FP.TF32.F32.PACK_B R11, R11 ;  /* 0x0000000bff0b723e */ /* 0x000fe200024050ff */
[----:B------:R-:W-:Y:S01]  /*3c20*/  @P3 STG.E desc[UR36][R6.64+0x84], R41 ;  /* 0x0000842906003986 */ /* 0x000fe2000c101924 */
[C---:B------:R-:W-:Y:S01]  /*3c30*/  ISETP.GT.AND P3, PT, R3.reuse, 0x8, P2 ;  /* 0x000000080300780c */ /* 0x040fe20001764270 */
[-C--:B-1----:R-:W-:Y:S01]  /*3c40*/  FMUL R5, R42, R23.reuse ;  /* 0x000000172a057220 */ /* 0x082fe20000400000 */
[C---:B------:R-:W-:Y:S02]  /*3c50*/  ISETP.GT.AND P2, PT, R3.reuse, RZ, P4 ;  /* 0x000000ff0300720c */ /* 0x040fe40002744270 */
[C---:B------:R-:W-:Y:S02]  /*3c60*/  ISETP.GT.AND P0, PT, R3.reuse, RZ, P5 ;  /* 0x000000ff0300720c */ /* 0x040fe40002f04270 */
[----:B------:R-:W-:Y:S01]  /*3c70*/  ISETP.GT.AND P4, PT, R3, 0x8, P4 ;  /* 0x000000080300780c */ /* 0x000fe20002784270 */
[----:B0-----:R-:W-:Y:S01]  /*3c80*/  FMUL R13, R46, R23 ;  /* 0x000000172e0d7220 */ /* 0x001fe20000400000 */
[----:B------:R-:W-:-:S02]  /*3c90*/  F2FP.TF32.F32.PACK_B R5, R5 ;  /* 0x00000005ff05723e */ /* 0x000fc400024050ff */
[----:B------:R-:W-:Y:S02]  /*3ca0*/  F2FP.TF32.F32.PACK_B R45, R45 ;  /* 0x0000002dff2d723e */ /* 0x000fe400024050ff */
[----:B------:R-:W-:Y:S01]  /*3cb0*/  ISETP.GT.AND P5, PT, R3, 0x8, P5 ;  /* 0x000000080300780c */ /* 0x000fe20002fa4270 */
[----:B------:R0:W-:Y:S01]  /*3cc0*/  @P1 STG.E desc[UR36][R8.64+0x80], R5 ;  /* 0x0000800508001986 */ /* 0x0001e2000c101924 */
[C---:B------:R-:W-:Y:S02]  /*3cd0*/  ISETP.GT.AND P1, PT, R4.reuse, 0x38, PT ;  /* 0x000000380400780c */ /* 0x040fe40003f24270 */
[----:B------:R-:W-:Y:S01]  /*3ce0*/  F2FP.TF32.F32.PACK_B R13, R13 ;  /* 0x0000000dff0d723e */ /* 0x000fe200024050ff */
[----:B------:R-:W-:Y:S01]  /*3cf0*/  @P3 STG.E desc[UR36][R8.64+0x84], R43 ;  /* 0x0000842b08003986 */ /* 0x000fe2000c101924 */
[C---:B------:R-:W-:Y:S02]  /*3d00*/  ISETP.GT.AND P3, PT, R4.reuse, 0x30, PT ;  /* 0x000000300400780c */ /* 0x040fe40003f64270 */
[----:B------:R-:W-:Y:S01]  /*3d10*/  F2FP.TF32.F32.PACK_B R47, R47 ;  /* 0x0000002fff2f723e */ /* 0x000fe200024050ff */
[----:B------:R1:W-:Y:S01]  /*3d20*/  @P2 STG.E desc[UR36][R6.64+0xa0], R11 ;  /* 0x0000a00b06002986 */ /* 0x0003e2000c101924 */
[----:B------:R-:W-:-:S02]  /*3d30*/  ISETP.GT.AND P2, PT, R4, 0x31, PT ;  /* 0x000000310400780c */ /* 0x000fc40003f44270 */
[----:B------:R-:W-:Y:S01]  /*3d40*/  F2FP.TF32.F32.PACK_B R49, R49 ;  /* 0x00000031ff31723e */ /* 0x000fe200024050ff */
[----:B------:R-:W-:Y:S01]  /*3d50*/  @P0 STG.E desc[UR36][R6.64+0xa4], R45 ;  /* 0x0000a42d06000986 */ /* 0x000fe2000c101924 */
[----:B------:R-:W-:Y:S01]  /*3d60*/  ISETP.GT.AND P0, PT, R4, 0x39, PT ;  /* 0x000000390400780c */ /* 0x000fe20003f04270 */
[----:B------:R-:W-:Y:S01]  /*3d70*/  @P4 IMAD.MOV.U32 R4, RZ, RZ, R8 ;  /* 0x000000ffff044224 */ /* 0x000fe200078e0008 */
[----:B------:R-:W-:Y:S01]  /*3d80*/  F2FP.TF32.F32.PACK_B R15, R15 ;  /* 0x0000000fff0f723e */ /* 0x000fe200024050ff */
[----:B0-----:R-:W-:Y:S01]  /*3d90*/  @P4 IMAD.MOV.U32 R5, RZ, RZ, R9 ;  /* 0x000000ffff054224 */ /* 0x001fe200078e0009 */
[----:B------:R-:W-:Y:S02]  /*3da0*/  F2FP.TF32.F32.PACK_B R51, R51 ;  /* 0x00000033ff33723e */ /* 0x000fe400024050ff */
[----:B------:R-:W-:Y:S01]  /*3db0*/  F2FP.TF32.F32.PACK_B R21, R21 ;  /* 0x00000015ff15723e */ /* 0x000fe200024050ff */
[----:B-1----:R-:W-:Y:S01]  /*3dc0*/  FMUL R11, R48, R23 ;  /* 0x00000017300b7220 */ /* 0x002fe20000400000 */
[----:B------:R0:W-:Y:S01]  /*3dd0*/  @P4 STG.E desc[UR36][R4.64+0xa0], R13 ;  /* 0x0000a00d04004986 */ /* 0x0001e2000c101924 */
[----:B------:R-:W-:-:S02]  /*3de0*/  ISETP.GT.AND P4, PT, R3, RZ, P3 ;  /* 0x000000ff0300720c */ /* 0x000fc40001f84270 */
[----:B------:R-:W-:Y:S02]  /*3df0*/  ISETP.GT.AND P3, PT, R3, 0x8, P3 ;  /* 0x000000080300780c */ /* 0x000fe40001f64270 */
[----:B------:R-:W-:Y:S02]  /*3e00*/  F2FP.TF32.F32.PACK_B R11, R11 ;  /* 0x0000000bff0b723e */ /* 0x000fe400024050ff */
[----:B------:R-:W-:Y:S02]  /*3e10*/  F2FP.TF32.F32.PACK_B R53, R53 ;  /* 0x00000035ff35723e */ /* 0x000fe400024050ff */
[----:B------:R-:W-:Y:S01]  /*3e20*/  F2FP.TF32.F32.PACK_B R55, R55 ;  /* 0x00000037ff37723e */ /* 0x000fe200024050ff */
[----:B0-----:R-:W-:Y:S02]  /*3e30*/  @P5 IMAD.MOV.U32 R4, RZ, RZ, R8 ;  /* 0x000000ffff045224 */ /* 0x001fe400078e0008 */
[----:B------:R-:W-:Y:S01]  /*3e40*/  FMUL R13, R54, R23 ;  /* 0x00000017360d7220 */ /* 0x000fe20000400000 */
[----:B------:R-:W-:-:S04]  /*3e50*/  @P5 IMAD.MOV.U32 R5, RZ, RZ, R9 ;  /* 0x000000ffff055224 */ /* 0x000fc800078e0009 */
[----:B------:R-:W-:Y:S01]  /*3e60*/  F2FP.TF32.F32.PACK_B R13, R13 ;  /* 0x0000000dff0d723e */ /* 0x000fe200024050ff */
[----:B------:R0:W-:Y:S01]  /*3e70*/  @P5 STG.E desc[UR36][R4.64+0xa4], R47 ;  /* 0x0000a42f04005986 */ /* 0x0001e2000c101924 */
[C---:B------:R-:W-:Y:S02]  /*3e80*/  ISETP.GT.AND P5, PT, R3.reuse, RZ, P2 ;  /* 0x000000ff0300720c */ /* 0x040fe400017a4270 */
[----:B------:R-:W-:Y:S01]  /*3e90*/  ISETP.GT.AND P2, PT, R3, 0x8, P2 ;  /* 0x000000080300780c */ /* 0x000fe20001744270 */
[----:B0-----:R-:W-:Y:S02]  /*3ea0*/  @P4 IMAD.MOV.U32 R4, RZ, RZ, R6 ;  /* 0x000000ffff044224 */ /* 0x001fe400078e0006 */
[----:B------:R-:W-:-:S05]  /*3eb0*/  @P4 IMAD.MOV.U32 R5, RZ, RZ, R7 ;  /* 0x000000ffff054224 */ /* 0x000fca00078e0007 */
        /* <DEDUP_REMOVED lines=10> */
[----:B------:R0:W-:Y:S02]  /*3f60*/  @P3 STG.E desc[UR36][R4.64+0xc0], R15 ;  /* 0x0000c00f04003986 */ /* 0x0001e4000c101924 */
[----:B0-----:R-:W-:Y:S02]  /*3f70*/  @P2 IMAD.MOV.U32 R4, RZ, RZ, R8 ;  /* 0x000000ffff042224 */ /* 0x001fe400078e0008 */
[----:B------:R-:W-:-:S05]  /*3f80*/  @P2 IMAD.MOV.U32 R5, RZ, RZ, R9 ;  /* 0x000000ffff052224 */ /* 0x000fca00078e0009 */
[----:B------:R0:W-:Y:S02]  /*3f90*/  @P2 STG.E desc[UR36][R4.64+0xc4], R51 ;  /* 0x0000c43304002986 */ /* 0x0001e4000c101924 */
[----:B0-----:R-:W-:Y:S02]  /*3fa0*/  @P4 IMAD.MOV.U32 R4, RZ, RZ, R6 ;  /* 0x000000ffff044224 */ /* 0x001fe400078e0006 */
[----:B------:R-:W-:-:S05]  /*3fb0*/  @P4 IMAD.MOV.U32 R5, RZ, RZ, R7 ;  /* 0x000000ffff054224 */ /* 0x000fca00078e0007 */
[----:B------:R0:W-:Y:S04]  /*3fc0*/  @P4 STG.E desc[UR36][R4.64+0xe0], R21 ;  /* 0x0000e01504004986 */ /* 0x0001e8000c101924 */
[----:B------:R1:W-:Y:S01]  /*3fd0*/  @P5 STG.E desc[UR36][R6.64+0xe4], R53 ;  /* 0x0000e43506005986 */ /* 0x0003e2000c101924 */
[----:B0-----:R-:W-:Y:S02]  /*3fe0*/  @P1 IMAD.MOV.U32 R4, RZ, RZ, R8 ;  /* 0x000000ffff041224 */ /* 0x001fe400078e0008 */
[----:B------:R-:W-:-:S05]  /*3ff0*/  @P1 IMAD.MOV.U32 R5, RZ, RZ, R9 ;  /* 0x000000ffff051224 */ /* 0x000fca00078e0009 */
[----:B------:R1:W-:Y:S04]  /*4000*/  @P1 STG.E desc[UR36][R4.64+0xe0], R13 ;  /* 0x0000e00d04001986 */ /* 0x0003e8000c101924 */
[----:B------:R1:W-:Y:S02]  /*4010*/  @P0 STG.E desc[UR36][R8.64+0xe4], R55 ;  /* 0x0000e43708000986 */ /* 0x0003e4000c101924 */
.L_x_91:
[----:B------:R-:W-:Y:S05]  /*4020*/  BSYNC B0 ;  /* 0x0000000000007941 */ /* 0x000fea0003800000 */
.L_x_29:
[----:B------:R-:W-:Y:S01]  /*4030*/  ULDC UR4, c[0x0][0xc] ;  /* 0x0000030000047ab9 */ /* 0x000fe20000000800 */
[----:B------:R-:W-:Y:S01]  /*4040*/  ULDC UR5, c[0x0][0x10] ;  /* 0x0000040000057ab9 */ /* 0x000fe20000000800 */
[----:B------:R-:W0:Y:S01]  /*4050*/  LDC R3, c[0x0][0x14] ;  /* 0x00000500ff037b82 */ /* 0x000e220000000800 */
[----:B------:R-:W-:Y:S01]  /*4060*/  UIMAD.WIDE.U32 UR4, UR4, UR5, URZ ;  /* 0x00000005040472a5 */ /* 0x000fe2000f8e003f */
[----:B------:R-:W-:Y:S02]  /*4070*/  IMAD.MOV.U32 R59, RZ, RZ, -0x1 ;  /* 0xffffffffff3b7424 */ /* 0x000fe400078e00ff */
[----:B--2---:R-:W-:-:S03]  /*4080*/  IMAD.MOV.U32 R57, RZ, RZ, -0x1 ;  /* 0xffffffffff397424 */ /* 0x004fc600078e00ff */
[----:B0-----:R-:W-:-:S04]  /*4090*/  IMAD.WIDE.U32 R16, R3, UR4, R16 ;  /* 0x0000000403107c25 */ /* 0x001fc8000f8e0010 */
[----:B------:R-:W-:Y:S01]  /*40a0*/  IMAD R3, R3, UR5, RZ ;  /* 0x0000000503037c24 */ /* 0x000fe2000f8e02ff */
[----:B------:R-:W-:Y:S02]  /*40b0*/  ULDC.64 UR4, c[0x0][0x650] ;  /* 0x0001940000047ab9 */ /* 0x000fe40000000a00 */
[----:B------:R-:W-:Y:S01]  /*40c0*/  ISETP.GE.U32.AND P0, PT, R16, UR4, PT ;  /* 0x0000000410007c0c */ /* 0x000fe2000bf06070 */
[--C-:B------:R-:W-:Y:S01]  /*40d0*/  IMAD.IADD R17, R17, 0x1, R3.reuse ;  /* 0x0000000111117824 */ /* 0x100fe200078e0203 */
[----:B------:R-:W-:-:S04]  /*40e0*/  PRMT R3, RZ, 0x7610, R3 ;  /* 0x00007610ff037816 */ /* 0x000fc80000000003 */
[----:B------:R-:W-:-:S13]  /*40f0*/  ISETP.GE.U32.AND.EX P0, PT, R17, UR5, PT, P0 ;  /* 0x0000000511007c0c */ /* 0x000fda000bf06100 */
[----:B------:R-:W-:Y:S05]  /*4100*/  @P0 BRA `(.L_x_92) ;  /* 0x0000000400640947 */ /* 0x000fea0003800000 */
[----:B-1--4-:R-:W0:Y:S01]  /*4110*/  S2R R12, SR_CTAID.X ;  /* 0x00000000000c7919 */ /* 0x012e220000002500 */
[----:B---3--:R-:W1:Y:S01]  /*4120*/  LDC.64 R10, c[0x0][0x628] ;  /* 0x00018a00ff0a7b82 */ /* 0x008e620000000a00 */
[----:B------:R-:W-:Y:S01]  /*4130*/  ULDC UR4, c[0x0][0x150] ;  /* 0x0000540000047ab9 */ /* 0x000fe20000000800 */
[----:B------:R-:W-:Y:S01]  /*4140*/  IMAD.MOV.U32 R8, RZ, RZ, R16 ;  /* 0x000000ffff087224 */ /* 0x000fe200078e0010 */
[----:B-----5:R-:W2:Y:S01]  /*4150*/  S2R R24, SR_CTAID.Y ;  /* 0x0000000000187919 */ /* 0x020ea20000002600 */
[----:B------:R-:W-:-:S04]  /*4160*/  IMAD.MOV.U32 R9, RZ, RZ, R17 ;  /* 0x000000ffff097224 */ /* 0x000fc800078e0011 */
[----:B------:R-:W3:Y:S08]  /*4170*/  LDC R21, c[0x0][0x144] ;  /* 0x00005100ff157b82 */ /* 0x000ef00000000800 */
[----:B------:R-:W4:Y:S08]  /*4180*/  LDC R0, c[0x0][0x630] ;  /* 0x00018c00ff007b82 */ /* 0x000f300000000800 */
[----:B------:R-:W2:Y:S01]  /*4190*/  LDC.64 R14, c[0x0][0x620] ;  /* 0x00018800ff0e7b82 */ /* 0x000ea20000000a00 */
[----:B-1----:R-:W-:-:S04]  /*41a0*/  ISETP.NE.U32.AND P0, PT, R10, RZ, PT ;  /* 0x000000ff0a00720c */ /* 0x002fc80003f05070 */
[----:B------:R-:W-:Y:S02]  /*41b0*/  ISETP.NE.AND.EX P0, PT, R11, RZ, PT, P0 ;  /* 0x000000ff0b00720c */ /* 0x000fe40003f05300 */
[----:B0-----:R-:W-:-:S05]  /*41c0*/  I2FP.F32.U32 R3, R12 ;  /* 0x0000000c00037245 */ /* 0x001fca0000201000 */
[----:B------:R-:W-:-:S04]  /*41d0*/  FMUL R3, R3, UR4 ;  /* 0x0000000403037c20 */ /* 0x000fc80008400000 */
[----:B------:R0:W1:Y:S02]  /*41e0*/  F2I.U32.TRUNC.NTZ R20, R3 ;  /* 0x0000000300147305 */ /* 0x000064000020f000 */
[----:B---34-:R-:W-:Y:S05]  /*41f0*/  @!P0 BRA `(.L_x_93) ;  /* 0x0000000000288947 */ /* 0x018fea0003800000 */
[----:B0-----:R-:W0:Y:S02]  /*4200*/  LDC R3, c[0x0][0x634] ;  /* 0x00018d00ff037b82 */ /* 0x001e240000000800 */
        /* <DEDUP_REMOVED lines=9> */
.L_x_93:
[----:B------:R-:W3:Y:S01]  /*42a0*/  LDC.64 R28, c[0x0][0x640] ;  /* 0x00019000ff1c7b82 */ /* 0x000ee20000000a00 */
[-CC-:B------:R-:W-:Y:S01]  /*42b0*/  SHF.R.U64 R57, R8, R0.reuse, R9.reuse ;  /* 0x0000000008397219 */ /* 0x180fe20000001209 */
[----:B-1----:R-:W-:Y:S01]  /*42c0*/  IMAD.MOV R20, RZ, RZ, -R20 ;  /* 0x000000ffff147224 */ /* 0x002fe200078e0a14 */
[----:B------:R-:W-:Y:S01]  /*42d0*/  SHF.R.U32.HI R0, RZ, R0, R9 ;  /* 0x00000000ff007219 */ /* 0x000fe20000011609 */
[----:B------:R-:W-:Y:S01]  /*42e0*/  ULDC UR4, c[0x0][0x154] ;  /* 0x0000550000047ab9 */ /* 0x000fe20000000800 */
[----:B0-----:R-:W-:Y:S01]  /*42f0*/  IADD3 R3, P0, RZ, -R57, RZ ;  /* 0x80000039ff037210 */ /* 0x001fe20007f1e0ff */
[----:B------:R-:W-:Y:S02]  /*4300*/  IMAD R21, R21, R20, R12 ;  /* 0x0000001415157224 */ /* 0x000fe400078e020c */
[----:B------:R-:W0:Y:S01]  /*4310*/  LDC R6, c[0x0][0x618] ;  /* 0x00018600ff067b82 */ /* 0x000e220000000800 */
[----:B------:R-:W-:Y:S02]  /*4320*/  IMAD.MOV.U32 R7, RZ, RZ, 0x1 ;  /* 0x00000001ff077424 */ /* 0x000fe400078e00ff */
[----:B------:R-:W-:-:S04]  /*4330*/  IMAD.X R5, RZ, RZ, ~R0, P0 ;  /* 0x000000ffff057224 */ /* 0x000fc800000e0e00 */
[-C--:B--2---:R-:W-:Y:S01]  /*4340*/  IMAD R0, R5, R14.reuse, RZ ;  /* 0x0000000e05007224 */ /* 0x084fe200078e02ff */
[----:B------:R-:W1:Y:S01]  /*4350*/  LDC R8, c[0x0][0x608] ;  /* 0x00018200ff087b82 */ /* 0x000e620000000800 */
[----:B------:R-:W-:-:S04]  /*4360*/  IMAD.WIDE.U32 R4, R3, R14, R16 ;  /* 0x0000000e03047225 */ /* 0x000fc800078e0010 */
[----:B------:R-:W-:Y:S01]  /*4370*/  IMAD R3, R3, R15, R0 ;  /* 0x0000000f03037224 */ /* 0x000fe200078e0200 */
[----:B------:R-:W-:Y:S02]  /*4380*/  I2FP.F32.U32 R0, R24 ;  /* 0x0000001800007245 */ /* 0x000fe40000201000 */
[----:B------:R-:W2:Y:S01]  /*4390*/  LDC R26, c[0x0][0x658] ;  /* 0x00019600ff1a7b82 */ /* 0x000ea20000000800 */
[----:B------:R-:W-:Y:S01]  /*43a0*/  IMAD.IADD R3, R5, 0x1, R3 ;  /* 0x0000000105037824 */ /* 0x000fe200078e0203 */
[----:B---3--:R-:W-:Y:S01]  /*43b0*/  ISETP.NE.U32.AND P0, PT, R28, RZ, PT ;  /* 0x000000ff1c00720c */ /* 0x008fe20003f05070 */
[----:B------:R-:W-:Y:S01]  /*43c0*/  FMUL R0, R0, UR4 ;  /* 0x0000000400007c20 */ /* 0x000fe20008400000 */
[----:B------:R-:W-:Y:S02]  /*43d0*/  IMAD.MOV.U32 R5, RZ, RZ, -0x1 ;  /* 0xffffffffff057424 */ /* 0x000fe400078e00ff */
[----:B------:R-:W-:Y:S01]  /*43e0*/  ISETP.NE.AND.EX P0, PT, R29, RZ, PT, P0 ;  /* 0x000000ff1d00720c */ /* 0x000fe20003f05300 */
[----:B------:R3:W4:Y:S01]  /*43f0*/  F2I.U32.TRUNC.NTZ R13, R0 ;  /* 0x00000000000d7305 */ /* 0x000722000020f000 */
[----:B------:R-:W3:Y:S01]  /*4400*/  LDC R15, c[0x0][0x148] ;  /* 0x00005200ff0f7b82 */ /* 0x000ee20000000800 */
[----:B0-----:R-:W-:-:S02]  /*4410*/  SHF.R.U64 R12, R4, R6, R3 ;  /* 0x00000006040c7219 */ /* 0x001fc40000001203 */
[----:B------:R-:W-:-:S05]  /*4420*/  SHF.R.U32.HI R3, RZ, R6, R3 ;  /* 0x00000006ff037219 */ /* 0x000fca0000011603 */
[----:B------:R-:W0:Y:S01]  /*4430*/  LDC R20, c[0x0][0x600] ;  /* 0x00018000ff147b82 */ /* 0x000e220000000800 */
[-CC-:B-1----:R-:W-:Y:S02]  /*4440*/  SHF.R.U64 R10, R12, R8.reuse, R3.reuse ;  /* 0x000000080c0a7219 */ /* 0x182fe40000001203 */
[----:B------:R-:W-:-:S05]  /*4450*/  SHF.R.U32.HI R3, RZ, R8, R3 ;  /* 0x00000008ff037219 */ /* 0x000fca0000011603 */
[----:B------:R-:W1:Y:S01]  /*4460*/  LDC R27, c[0x0][0x648] ;  /* 0x00019200ff1b7b82 */ /* 0x000e620000000800 */
[-C--:B--2---:R-:W-:Y:S02]  /*4470*/  SHF.L.U32 R4, R5, R26.reuse, RZ ;  /* 0x0000001a05047219 */ /* 0x084fe400000006ff */
[-CC-:B------:R-:W-:Y:S02]  /*4480*/  SHF.R.U64 R14, R10, R26.reuse, R3.reuse ;  /* 0x0000001a0a0e7219 */ /* 0x180fe40000001203 */
[----:B------:R-:W-:Y:S02]  /*4490*/  SHF.R.U32.HI R5, RZ, R26, R3 ;  /* 0x0000001aff057219 */ /* 0x000fe40000011603 */
[----:B------:R-:W-:Y:S01]  /*44a0*/  LOP3.LUT R25, RZ, R4, RZ, 0x33, !PT ;  /* 0x00000004ff197212 */ /* 0x000fe200078e33ff */
[----:B------:R-:W2:Y:S01]  /*44b0*/  LDC R30, c[0x0][0x638] ;  /* 0x00018e00ff1e7b82 */ /* 0x000ea20000000800 */
[----:B------:R-:W-:Y:S01]  /*44c0*/  SHF.L.U32 R26, R7, R26, RZ ;  /* 0x0000001a071a7219 */ /* 0x000fe200000006ff */
[----:B------:R-:W-:-:S06]  /*44d0*/  IMAD.MOV.U32 R4, RZ, RZ, R14 ;  /* 0x000000ffff047224 */ /* 0x000fcc00078e000e */
[----:B------:R-:W0:Y:S01]  /*44e0*/  LDC R31, c[0x0][0x610] ;  /* 0x00018400ff1f7b82 */ /* 0x000e220000000800 */
[----:B----4-:R-:W-:Y:S05]  /*44f0*/  @!P0 BRA `(.L_x_94) ;  /* 0x0000000000288947 */ /* 0x010fea0003800000 */
[----:B------:R-:W4:Y:S02]  /*4500*/  LDC R3, c[0x0][0x64c] ;  /* 0x00019300ff037b82 */ /* 0x000f240000000800 */
[----:B----4-:R-:W-:-:S05]  /*4510*/  IADD3 R3, P0, R14, R3, RZ ;  /* 0x000000030e037210 */ /* 0x010fca0007f1e0ff */
        /* <DEDUP_REMOVED lines=8> */
.L_x_94:
[----:B------:R-:W-:Y:S01]  /*45a0*/  ISETP.NE.AND P0, PT, R2, 0x1, PT ;  /* 0x000000010200780c */ /* 0x000fe20003f05270 */
[----:B0-----:R-:W-:Y:S01]  /*45b0*/  VIADD R7, R20, 0xffffffff ;  /* 0xffffffff14077836 */ /* 0x001fe20000000000 */
[----:B-1-3--:R-:W-:Y:S01]  /*45c0*/  SHF.R.U64 R0, R4, R27, R5 ;  /* 0x0000001b04007219 */ /* 0x00afe20000001205 */
[----:B------:R-:W-:Y:S01]  /*45d0*/  IMAD.MOV R13, RZ, RZ, -R13 ;  /* 0x000000ffff0d7224 */ /* 0x000fe200078e0a0d */
[----:B------:R-:W-:Y:S01]  /*45e0*/  LOP3.LUT R5, R10, R25, RZ, 0xc0, !PT ;  /* 0x000000190a057212 */ /* 0x000fe200078ec0ff */
[----:B------:R-:W-:Y:S01]  /*45f0*/  IMAD.MOV.U32 R4, RZ, RZ, 0x1 ;  /* 0x00000001ff047424 */ /* 0x000fe200078e00ff */
[----:B------:R-:W-:Y:S01]  /*4600*/  LOP3.LUT R12, R12, R7, RZ, 0xc0, !PT ;  /* 0x000000070c0c7212 */ /* 0x000fe200078ec0ff */
[----:B------:R-:W-:Y:S02]  /*4610*/  IMAD.MOV R3, RZ, RZ, -R0 ;  /* 0x000000ffff037224 */ /* 0x000fe400078e0a00 */
[----:B------:R-:W-:Y:S02]  /*4620*/  IMAD R0, R26, R0, R5 ;  /* 0x000000001a007224 */ /* 0x000fe400078e0205 */
[----:B--2---:R-:W-:-:S02]  /*4630*/  IMAD R3, R3, R30, R14 ;  /* 0x0000001e03037224 */ /* 0x004fc400078e020e */
[----:B------:R-:W-:Y:S02]  /*4640*/  @P0 IMAD R21, R15, R13, R24 ;  /* 0x0000000d0f150224 */ /* 0x000fe400078e0218 */
[----:B------:R-:W-:Y:S01]  /*4650*/  IMAD R5, R3, R20, R12 ;  /* 0x0000001403057224 */ /* 0x000fe200078e020c */
[----:B------:R-:W-:Y:S01]  /*4660*/  PRMT R3, R4, 0x7610, R3 ;  /* 0x0000761004037816 */ /* 0x000fe20000000003 */
[----:B------:R-:W-:-:S05]  /*4670*/  IMAD R0, R0, R31, R21 ;  /* 0x0000001f00007224 */ /* 0x000fca00078e0215 */
[----:B------:R-:W-:Y:S02]  /*4680*/  SEL R59, R5, R0, !P0 ;  /* 0x00000000053b7207 */ /* 0x000fe40004000000 */
[----:B------:R-:W-:-:S07]  /*4690*/  SEL R0, R0, R5, !P0 ;  /* 0x0000000500007207 */ /* 0x000fce0004000000 */
.L_x_92:
[----:B------:R-:W-:Y:S01]  /*46a0*/  LOP3.LUT P0, RZ, R3, 0xff, RZ, 0xc0, !PT ;  /* 0x000000ff03ff7812 */ /* 0x000fe2000780c0ff */
[----:B------:R-:W-:-:S12]  /*46b0*/  IMAD.MOV.U32 R58, RZ, RZ, R0 ;  /* 0x000000ffff3a7224 */ /* 0x000fd800078e0000 */
[----:B------:R-:W-:Y:S05]  /*46c0*/  @P0 BRA `(.L_x_95) ;  /* 0xffffffc8004c0947 */ /* 0x000fea000383ffff */
[----:B------:R-:W-:Y:S05]  /*46d0*/  EXIT ;  /* 0x000000000000794d */ /* 0x000fea0003800000 */
.L_x_4:
[----:B0-----:R-:W-:Y:S01]  /*46e0*/  ULDC.64 UR4, c[0x0][0x650] ;  /* 0x0001940000047ab9 */ /* 0x001fe20000000a00 */
        /* <DEDUP_REMOVED lines=25> */
.L_x_97:
[--C-:B------:R-:W-:Y:S01]  /*4880*/  SHF.R.U64 R12, R10, R14, R11.reuse ;  /* 0x0000000e0a0c7219 */ /* 0x100fe2000000120b */
[----:B------:R-:W0:Y:S01]  /*4890*/  LDC R22, c[0x0][0x618] ;  /* 0x00018600ff167b82 */ /* 0x000e220000000800 */
[----:B------:R-:W-:Y:S01]  /*48a0*/  I2FP.F32.U32 R6, R4 ;  /* 0x0000000400067245 */ /* 0x000fe20000201000 */
[----:B------:R-:W-:Y:S01]  /*48b0*/  ULDC UR4, c[0x0][0x150] ;  /* 0x0000540000047ab9 */ /* 0x000fe20000000800 */
[----:B------:R-:W-:Y:S02]  /*48c0*/  SHF.R.U32.HI R5, RZ, R14, R11 ;  /* 0x0000000eff057219 */ /* 0x000fe4000001160b */
[----:B------:R-:W-:Y:S01]  /*48d0*/  IADD3 R9, P0, RZ, -R12, RZ ;  /* 0x8000000cff097210 */ /* 0x000fe20007f1e0ff */
[----:B------:R-:W-:Y:S01]  /*48e0*/  FMUL R11, R6, UR4 ;  /* 0x00000004060b7c20 */ /* 0x000fe20008400000 */
[----:B------:R-:W-:Y:S01]  /*48f0*/  ULDC UR4, c[0x0][0x154] ;  /* 0x0000550000047ab9 */ /* 0x000fe20000000800 */
[----:B------:R-:W1:Y:S02]  /*4900*/  LDC.64 R24, c[0x0][0x640] ;  /* 0x00019000ff187b82 */ /* 0x000e640000000a00 */
[----:B------:R-:W-:-:S02]  /*4910*/  IMAD.X R5, RZ, RZ, ~R5, P0 ;  /* 0x000000ffff057224 */ /* 0x000fc400000e0e05 */
[----:B------:R-:W2:Y:S01]  /*4920*/  F2I.U32.TRUNC.NTZ R11, R11 ;  /* 0x0000000b000b7305 */ /* 0x000ea2000020f000 */
[----:B------:R-:W-:-:S03]  /*4930*/  IMAD.WIDE.U32 R6, R9, R20, R16 ;  /* 0x0000001409067225 */ /* 0x000fc600078e0010 */
[----:B------:R-:W3:Y:S01]  /*4940*/  LDC R13, c[0x0][0x144] ;  /* 0x00005100ff0d7b82 */ /* 0x000ee20000000800 */
[----:B------:R-:W-:-:S04]  /*4950*/  IMAD R8, R5, R20, RZ ;  /* 0x0000001405087224 */ /* 0x000fc800078e02ff */
[----:B------:R-:W-:Y:S02]  /*4960*/  IMAD R5, R9, R21, R8 ;  /* 0x0000001509057224 */ /* 0x000fe400078e0208 */
[----:B------:R-:W-:Y:S01]  /*4970*/  IMAD.MOV.U32 R8, RZ, RZ, -0x1 ;  /* 0xffffffffff087424 */ /* 0x000fe200078e00ff */
[----:B------:R-:W4:Y:S01]  /*4980*/  LDC R14, c[0x0][0x608] ;  /* 0x00018200ff0e7b82 */ /* 0x000f220000000800 */
[----:B------:R-:W-:Y:S01]  /*4990*/  IMAD.IADD R5, R7, 0x1, R5 ;  /* 0x0000000107057824 */ /* 0x000fe200078e0205 */
[----:B------:R-:W-:-:S04]  /*49a0*/  I2FP.F32.U32 R7, R3 ;  /* 0x0000000300077245 */ /* 0x000fc80000201000 */
[-C--:B0-----:R-:W-:Y:S01]  /*49b0*/  SHF.R.U64 R10, R6, R22.reuse, R5 ;  /* 0x00000016060a7219 */ /* 0x081fe20000001205 */
[----:B--2---:R-:W-:Y:S01]  /*49c0*/  IMAD.MOV R6, RZ, RZ, -R11 ;  /* 0x000000ffff067224 */ /* 0x004fe200078e0a0b */
[----:B------:R-:W0:Y:S01]  /*49d0*/  LDC R9, c[0x0][0x658] ;  /* 0x00019600ff097b82 */ /* 0x000e220000000800 */
[----:B-1----:R-:W-:Y:S01]  /*49e0*/  ISETP.NE.U32.AND P0, PT, R24, RZ, PT ;  /* 0x000000ff1800720c */ /* 0x002fe20003f05070 */
[----:B------:R-:W-:Y:S01]  /*49f0*/  FMUL R7, R7, UR4 ;  /* 0x0000000407077c20 */ /* 0x000fe20008400000 */
[----:B------:R-:W-:Y:S02]  /*4a00*/  SHF.R.U32.HI R5, RZ, R22, R5 ;  /* 0x00000016ff057219 */ /* 0x000fe40000011605 */
[----:B------:R-:W-:-:S03]  /*4a10*/  ISETP.NE.AND.EX P0, PT, R25, RZ, PT, P0 ;  /* 0x000000ff1900720c */ /* 0x000fc60003f05300 */
[----:B------:R-:W1:Y:S01]  /*4a20*/  LDC R20, c[0x0][0x148] ;  /* 0x00005200ff147b82 */ /* 0x000e620000000800 */
[----:B---3--:R-:W-:Y:S02]  /*4a30*/  IMAD R23, R13, R6, R4 ;  /* 0x000000060d177224 */ /* 0x008fe400078e0204 */
[----:B------:R-:W-:-:S05]  /*4a40*/  IMAD.MOV.U32 R6, RZ, RZ, 0x1 ;  /* 0x00000001ff067424 */ /* 0x000fca00078e00ff */
[----:B------:R-:W2:Y:S01]  /*4a50*/  LDC R21, c[0x0][0x600] ;  /* 0x00018000ff157b82 */ /* 0x000ea20000000800 */
[-CC-:B----4-:R-:W-:Y:S02]  /*4a60*/  SHF.R.U64 R13, R10, R14.reuse, R5.reuse ;  /* 0x0000000e0a0d7219 */ /* 0x190fe40000001205 */
[----:B------:R-:W-:Y:S02]  /*4a70*/  SHF.R.U32.HI R4, RZ, R14, R5 ;  /* 0x0000000eff047219 */ /* 0x000fe40000011605 */
[----:B------:R3:W4:Y:S03]  /*4a80*/  F2I.U32.TRUNC.NTZ R14, R7 ;  /* 0x00000007000e7305 */ /* 0x000726000020f000 */
[----:B------:R-:W1:Y:S01]  /*4a90*/  LDC R26, c[0x0][0x648] ;  /* 0x00019200ff1a7b82 */ /* 0x000e620000000800 */
[-C--:B0-----:R-:W-:Y:S02]  /*4aa0*/  SHF.R.U64 R15, R13, R9.reuse, R4 ;  /* 0x000000090d0f7219 */ /* 0x081fe40000001204 */
[----:B------:R-:W-:-:S02]  /*4ab0*/  SHF.L.U32 R8, R8, R9, RZ ;  /* 0x0000000908087219 */ /* 0x000fc400000006ff */
[-C--:B------:R-:W-:Y:S01]  /*4ac0*/  SHF.R.U32.HI R5, RZ, R9.reuse, R4 ;  /* 0x00000009ff057219 */ /* 0x080fe20000011604 */
[----:B------:R-:W-:Y:S01]  /*4ad0*/  IMAD.MOV.U32 R4, RZ, RZ, R15 ;  /* 0x000000ffff047224 */ /* 0x000fe200078e000f */
[----:B------:R-:W-:Y:S01]  /*4ae0*/  SHF.L.U32 R22, R6, R9, RZ ;  /* 0x0000000906167219 */ /* 0x000fe200000006ff */
[----:B------:R-:W0:Y:S01]  /*4af0*/  LDC R27, c[0x0][0x638] ;  /* 0x00018e00ff1b7b82 */ /* 0x000e220000000800 */
[----:B------:R-:W-:-:S07]  /*4b00*/  LOP3.LUT R28, RZ, R8, RZ, 0x33, !PT ;  /* 0x00000008ff1c7212 */ /* 0x000fce00078e33ff */
        /* <DEDUP_REMOVED lines=12> */
.L_x_98:
[----:B------:R-:W-:Y:S01]  /*4bd0*/  ISETP.NE.AND P0, PT, R2, 0x1, PT ;  /* 0x000000010200780c */ /* 0x000fe20003f05270 */
[----:B--2---:R-:W-:Y:S01]  /*4be0*/  VIADD R7, R21, 0xffffffff ;  /* 0xffffffff15077836 */ /* 0x004fe20000000000 */
[----:B-1----:R-:W-:Y:S01]  /*4bf0*/  SHF.R.U64 R5, R4, R26, R5 ;  /* 0x0000001a04057219 */ /* 0x002fe20000001205 */
[----:B------:R-:W-:Y:S01]  /*4c00*/  IMAD.MOV R14, RZ, RZ, -R14 ;  /* 0x000000ffff0e7224 */ /* 0x000fe200078e0a0e */
[----:B------:R-:W-:Y:S01]  /*4c10*/  LOP3.LUT R4, R13, R28, RZ, 0xc0, !PT ;  /* 0x0000001c0d047212 */ /* 0x000fe200078ec0ff */
[----:B------:R-:W-:Y:S01]  /*4c20*/  IMAD.MOV.U32 R8, RZ, RZ, R12 ;  /* 0x000000ffff087224 */ /* 0x000fe200078e000c */
[----:B------:R-:W-:Y:S01]  /*4c30*/  LOP3.LUT R10, R10, R7, RZ, 0xc0, !PT ;  /* 0x000000070a0a7212 */ /* 0x000fe200078ec0ff */
[----:B------:R-:W-:Y:S02]  /*4c40*/  IMAD.MOV R6, RZ, RZ, -R5 ;  /* 0x000000ffff067224 */ /* 0x000fe400078e0a05 */
[----:B------:R-:W-:-:S04]  /*4c50*/  IMAD R4, R22, R5, R4 ;  /* 0x0000000516047224 */ /* 0x000fc800078e0204 */
[----:B------:R-:W-:Y:S02]  /*4c60*/  @P0 IMAD R23, R20, R14, R3 ;  /* 0x0000000e14170224 */ /* 0x000fe400078e0203 */
[----:B0-----:R-:W-:Y:S02]  /*4c70*/  IMAD R3, R6, R27, R15 ;  /* 0x0000001b06037224 */ /* 0x001fe400078e020f */
[----:B------:R-:W-:Y:S02]  /*4c80*/  IMAD R7, R4, R29, R23 ;  /* 0x0000001d04077224 */ /* 0x000fe400078e0217 */
[----:B------:R-:W-:Y:S02]  /*4c90*/  IMAD R4, R3, R21, R10 ;  /* 0x0000001503047224 */ /* 0x000fe400078e020a */
[----:B------:R-:W-:-:S03]  /*4ca0*/  IMAD.MOV.U32 R6, RZ, RZ, 0x1 ;  /* 0x00000001ff067424 */ /* 0x000fc600078e00ff */
[----:B------:R-:W-:Y:S02]  /*4cb0*/  SEL R9, R4, R7, !P0 ;  /* 0x0000000704097207 */ /* 0x000fe40004000000 */
[----:B------:R-:W-:-:S07]  /*4cc0*/  SEL R7, R7, R4, !P0 ;  /* 0x0000000407077207 */ /* 0x000fce0004000000 */
.L_x_96:
[----:B------:R-:W-:-:S08]  /*4cd0*/  NOP ;  /* 0x0000000000007918 */ /* 0x000fd00000000000 */
[----:B------:R-:W0:-:S00]  /*4ce0*/  USETMAXREG.DEALLOC.CTAPOOL 0x28 ;  /* 0x00000028000079c8 */ /* 0x000e0000080e0500 */
[----:B0-----:R-:W-:-:S13]  /*4cf0*/  ISETP.NE.AND P0, PT, R0, RZ, PT ;  /* 0x000000ff0000720c */ /* 0x001fda0003f05270 */
[----:B------:R-:W-:Y:S05]  /*4d00*/  @P0 EXIT ;  /* 0x000000000000094d */ /* 0x000fea0003800000 */
[----:B------:R-:W-:Y:S01]  /*4d10*/  LOP3.LUT P0, RZ, R6, 0xff, RZ, 0xc0, !PT ;  /* 0x000000ff06ff7812 */ /* 0x000fe2000780c0ff */
[----:B------:R-:W-:Y:S02]  /*4d20*/  IMAD.MOV.U32 R0, RZ, RZ, 0x1 ;  /* 0x00000001ff007424 */ /* 0x000fe400078e00ff */
[----:B------:R-:W-:-:S10]  /*4d30*/  IMAD.MOV.U32 R12, RZ, RZ, RZ ;  /* 0x000000ffff0c7224 */ /* 0x000fd400078e00ff */
[----:B------:R-:W-:Y:S05]  /*4d40*/  @!P0 BRA `(.L_x_99) ;  /* 0x0000000c00308947 */ /* 0x000fea0003800000 */
[----:B------:R-:W0:Y:S01]  /*4d50*/  LDC R0, c[0x0][0x28c] ;  /* 0x0000a300ff007b82 */ /* 0x000e220000000800 */
[----:B------:R-:W-:Y:S01]  /*4d60*/  ULDC UR5, c[0x0][0x600] ;  /* 0x0001800000057ab9 */ /* 0x000fe20000000800 */
[----:B------:R-:W-:Y:S01]  /*4d70*/  ULDC UR4, c[0x0][0xc] ;  /* 0x0000030000047ab9 */ /* 0x000fe20000000800 */
[----:B------:R-:W-:Y:S01]  /*4d80*/  UIADD3 UR16, UR5, -0x1, URZ ;  /* 0xffffffff05107890 */ /* 0x000fe2000fffe03f */
[C---:B------:R-:W-:Y:S01]  /*4d90*/  LOP3.LUT P2, RZ, R18.reuse, 0x7f, RZ, 0xc0, !PT ;  /* 0x0000007f12ff7812 */ /* 0x040fe2000784c0ff */
[----:B------:R-:W-:Y:S01]  /*4da0*/  ULDC UR6, c[0x0][0x658] ;  /* 0x0001960000067ab9 */ /* 0x000fe20000000800 */
[----:B------:R-:W-:Y:S01]  /*4db0*/  ULDC UR5, c[0x0][0x10] ;  /* 0x0000040000057ab9 */ /* 0x000fe20000000800 */
[----:B------:R-:W-:Y:S01]  /*4dc0*/  UMOV UR7, 0xffffffff ;  /* 0xffffffff00077882 */ /* 0x000fe20000000000 */
[----:B------:R-:W-:Y:S01]  /*4dd0*/  UMOV UR8, 0x1 ;  /* 0x0000000100087882 */ /* 0x000fe20000000000 */
[----:B------:R-:W-:Y:S01]  /*4de0*/  UIMAD.WIDE.U32 UR4, UR4, UR5, URZ ;  /* 0x00000005040472a5 */ /* 0x000fe2000f8e003f */
[----:B------:R-:W-:Y:S01]  /*4df0*/  LOP3.LUT P0, RZ, R18, 0x1f, RZ, 0xc0, !PT ;  /* 0x0000001f12ff7812 */ /* 0x000fe2000780c0ff */
[----:B------:R-:W-:Y:S01]  /*4e00*/  USHF.L.U32 UR7, UR7, UR6, URZ ;  /* 0x0000000607077299 */ /* 0x000fe2000800063f */
[----:B------:R-:W-:Y:S01]  /*4e10*/  BSSY B0, `(.L_x_99) ;  /* 0x00000bf000007945 */ /* 0x000fe20003800000 */
[----:B------:R-:W-:Y:S01]  /*4e20*/  USHF.L.U32 UR18, UR8, UR6, URZ ;  /* 0x0000000608127299 */ /* 0x000fe2000800063f */
[----:B------:R-:W-:Y:S01]  /*4e30*/  IMAD.MOV.U32 R13, RZ, RZ, 0x1 ;  /* 0x00000001ff0d7424 */ /* 0x000fe200078e00ff */
[----:B------:R-:W-:Y:S01]  /*4e40*/  LOP3.LUT R11, R19, 0x2, RZ, 0xfc, !PT ;  /* 0x00000002130b7812 */ /* 0x000fe200078efcff */
[----:B------:R-:W-:Y:S01]  /*4e50*/  ULDC UR6, c[0x0][0x14] ;  /* 0x0000050000067ab9 */ /* 0x000fe20000000800 */
[----:B------:R-:W-:Y:S01]  /*4e60*/  PLOP3.LUT P0, PT, P0, P2, PT, 0x8a, 0x0 ;  /* 0x000000000000781c */ /* 0x000fe20000705172 */
[----:B------:R-:W-:Y:S01]  /*4e70*/  UIMAD.WIDE.U32 UR20, UR4, UR6, URZ ;  /* 0x00000006041472a5 */ /* 0x000fe2000f8e003f */
[----:B------:R-:W-:Y:S01]  /*4e80*/  IMAD.MOV.U32 R12, RZ, RZ, RZ ;  /* 0x000000ffff0c7224 */ /* 0x000fe200078e00ff */
[----:B------:R-:W-:-:S02]  /*4e90*/  UIMAD UR13, UR5, UR6, URZ ;  /* 0x00000006050d72a4 */ /* 0x000fc4000f8e023f */
[----:B------:R-:W-:Y:S01]  /*4ea0*/  ULOP3.LUT UR17, URZ, UR7, URZ, 0x33, !UPT ;  /* 0x000000073f117292 */ /* 0x000fe2000f8e333f */
[----:B0-----:R-:W-:Y:S01]  /*4eb0*/  VIADD R0, R0, 0x1f ;  /* 0x0000001f00007836 */ /* 0x001fe20000000000 */
[----:B------:R-:W-:Y:S01]  /*4ec0*/  UIADD3 UR13, UR21, UR13, URZ ;  /* 0x0000000d150d7290 */ /* 0x000fe2000fffe03f */
[----:B------:R-:W-:-:S03]  /*4ed0*/  ULDC.64 UR22, c[0x0][0x198] ;  /* 0x0000660000167ab9 */ /* 0x000fc60000000a00 */
[----:B------:R-:W-:-:S04]  /*4ee0*/  SHF.R.S32.HI R3, RZ, 0x1f, R0 ;  /* 0x0000001fff037819 */ /* 0x000fc80000011400 */
[----:B------:R-:W-:Y:S01]  /*4ef0*/  LEA.HI R3, R3, R0, RZ, 0x5 ;  /* 0x0000000003037211 */ /* 0x000fe200078f28ff */
[----:B------:R-:W-:-:S03]  /*4f00*/  IMAD.MOV.U32 R0, RZ, RZ, 0x1 ;  /* 0x00000001ff007424 */ /* 0x000fc600078e00ff */
[----:B------:R-:W-:-:S05]  /*4f10*/  SHF.R.S32.HI R3, RZ, 0x5, R3 ;  /* 0x00000005ff037819 */ /* 0x000fca0000011403 */
[----:B------:R-:W-:-:S07]  /*4f20*/  VIADD R10, R3, 0x1 ;  /* 0x00000001030a7836 */ /* 0x000fce0000000000 */
.L_x_111:
[----:B------:R-:W-:-:S03]  /*4f30*/  UMOV UR4, 0xffffffff ;  /* 0xffffffff00047882 */ /* 0x000fc60000000000 */
[----:B------:R-:W-:Y:S05]  /*4f40*/  BRA.DIV UR4, `(.L_x_100) ;  /* 0x0000001204507947 */ /* 0x000fea000b800000 */
[----:B------:R-:W-:-:S13]  /*4f50*/  ELECT P6, URZ, PT ;  /* 0x00000000003f782f */ /* 0x000fda00038c0000 */
.L_x_127:
[----:B------:R-:W0:Y:S01]  /*4f60*/  LDC R4, c[0x0][0x28c] ;  /* 0x0000a300ff047b82 */ /* 0x000e220000000800 */
[----:B------:R-:W-:Y:S01]  /*4f70*/  BSSY B1, `(.L_x_101) ;  /* 0x0000037000017945 */ /* 0x000fe20003800000 */
[----:B0-----:R-:W-:-:S13]  /*4f80*/  ISETP.LT.OR P6, PT, R4, 0x1, !P6 ;  /* 0x000000010400780c */ /* 0x001fda00077c1670 */
[----:B------:R-:W-:Y:S05]  /*4f90*/  @P6 BRA `(.L_x_102) ;  /* 0x0000000000d06947 */ /* 0x000fea0003800000 */
[----:B------:R-:W-:Y:S02]  /*4fa0*/  IMAD.SHL.U32 R15, R9, 0x40, RZ ;  /* 0x00000040090f7824 */ /* 0x000fe400078e00ff */
[----:B------:R-:W-:Y:S02]  /*4fb0*/  IMAD.SHL.U32 R18, R7, 0x80, RZ ;  /* 0x0000008007127824 */ /* 0x000fe400078e00ff */
[----:B------:R-:W-:Y:S02]  /*4fc0*/  IMAD.MOV.U32 R20, RZ, RZ, RZ ;  /* 0x000000ffff147224 */ /* 0x000fe400078e00ff */
[----:B------:R-:W-:Y:S02]  /*4fd0*/  IMAD.MOV.U32 R4, RZ, RZ, R10 ;  /* 0x000000ffff047224 */ /* 0x000fe400078e000a */
[----:B------:R-:W-:Y:S02]  /*4fe0*/  IMAD.MOV.U32 R5, RZ, RZ, R0 ;  /* 0x000000ffff057224 */ /* 0x000fe400078e0000 */
[----:B------:R-:W-:-:S07]  /*4ff0*/  IMAD.MOV.U32 R6, RZ, RZ, R12 ;  /* 0x000000ffff067224 */ /* 0x000fce00078e000c */
.L_x_106:
[----:B------:R-:W0:Y:S01]  /*5000*/  S2R R14, SR_CgaCtaId ;  /* 0x00000000000e7919 */ /* 0x000e220000008800 */
[----:B------:R-:W-:Y:S01]  /*5010*/  MOV R7, 0x400 ;  /* 0x0000040000077802 */ /* 0x000fe20000000f00 */
[----:B------:R-:W1:Y:S03]  /*5020*/  @!P2 LDC R9, c[0x0][0x500] ;  /* 0x00014000ff09ab82 */ /* 0x000e660000000800 */
[----:B0-----:R-:W-:Y:S02]  /*5030*/  LEA R21, R14, R7, 0x18 ;  /* 0x000000070e157211 */ /* 0x001fe400078ec0ff */
[----:B------:R-:W-:-:S03]  /*5040*/  SHF.L.U32 R7, R5, 0x1f, RZ ;  /* 0x0000001f05077819 */ /* 0x000fc600000006ff */
[----:B------:R-:W-:-:S04]  /*5050*/  IMAD R14, R6, 0x8, R21 ;  /* 0x00000008060e7824 */ /* 0x000fc800078e0215 */
[----:B------:R-:W0:Y:S02]  /*5060*/  SYNCS.PHASECHK.TRANS64.TRYWAIT P1, [R14+URZ+0x48], R7 ;  /* 0x000048070e0075a7 */ /* 0x000e24000802017f */
[----:B01----:R-:W-:Y:S05]  /*5070*/  @!P1 BRA `(.L_x_103) ;  /* 0x0000001000249947 */ /* 0x003fea0003800000 */
.L_x_128:
[----:B0-----:R-:W-:Y:S01]  /*5080*/  PRMT R7, R11, 0x9910, RZ ;  /* 0x000099100b077816 */ /* 0x001fe200000000ff */
[----:B------:R0:W-:Y:S03]  /*5090*/  @!P2 SYNCS.ARRIVE.TRANS64 RZ, [R14+URZ], R9 ;  /* 0x000000090effa9a7 */ /* 0x0001e6000800003f */
[----:B------:R-:W-:-:S13]  /*50a0*/  ISETP.NE.AND P1, PT, R7, 0x2, PT ;  /* 0x000000020700780c */ /* 0x000fda0003f25270 */
[----:B0-----:R-:W-:Y:S05]  /*50b0*/  @P1 BRA `(.L_x_104) ;  /* 0x0000000000041947 */ /* 0x001fea0003800000 */
[----:B------:R-:W-:Y:S01]  /*50c0*/  BPT.TRAP 0x1 ;  /* 0x000000040000795c */ /* 0x000fe20000300000 */
.L_x_104:
[----:B------:R-:W-:Y:S05]  /*50d0*/  @P0 BRA `(.L_x_105) ;  /* 0x0000000000040947 */ /* 0x000fea0003800000 */
[----:B------:R-:W-:Y:S01]  /*50e0*/  BPT.TRAP 0x1 ;  /* 0x000000040000795c */ /* 0x000fe20000300000 */
.L_x_105:
[--C-:B------:R-:W-:Y:S01]  /*50f0*/  IMAD R7, R6, 0x4000, R21.reuse ;  /* 0x0000400006077824 */ /* 0x100fe200078e0215 */
[----:B------:R-:W-:Y:S01]  /*5100*/  R2UR UR9, R14 ;  /* 0x000000000e0972ca */ /* 0x000fe200000e0000 */
[----:B------:R-:W-:Y:S01]  /*5110*/  IMAD R21, R6, 0x2000, R21 ;  /* 0x0000200006157824 */ /* 0x000fe200078e0215 */
[----:B------:R-:W-:Y:S01]  /*5120*/  UIADD3 UR4, UP0, UR22, 0xf0, URZ ;  /* 0x000000f016047890 */ /* 0x000fe2000ff1e03f */
[----:B------:R-:W-:Y:S01]  /*5130*/  VIADD R4, R4, 0xffffffff ;  /* 0xffffffff04047836 */ /* 0x000fe20000000000 */
[----:B------:R-:W-:Y:S01]  /*5140*/  R2UR UR5, R7 ;  /* 0x00000000070572ca */ /* 0x000fe200000e0000 */
[----:B------:R-:W-:Y:S01]  /*5150*/  UIADD3 UR24, UP1, UR22, 0x1f0, URZ ;  /* 0x000001f016187890 */ /* 0x000fe2000ff3e03f */
[----:B------:R-:W-:Y:S01]  /*5160*/  R2UR UR8, R21 ;  /* 0x00000000150872ca */ /* 0x000fe200000e0000 */
[----:B------:R-:W-:Y:S01]  /*5170*/  VIADD R6, R6, 0x1 ;  /* 0x0000000106067836 */ /* 0x000fe20000000000 */
[----:B------:R-:W-:Y:S01]  /*5180*/  R2UR UR11, R18 ;  /* 0x00000000120b72ca */ /* 0x000fe200000e0000 */
[----:B------:R-:W-:Y:S01]  /*5190*/  UIADD3.X UR25, URZ, UR23, URZ, UP1, !UPT ;  /* 0x000000173f197290 */ /* 0x000fe20008ffe43f */
[----:B------:R-:W-:Y:S01]  /*51a0*/  R2UR UR10, R20 ;  /* 0x00000000140a72ca */ /* 0x000fe200000e0000 */
[----:B------:R-:W-:Y:S01]  /*51b0*/  UMOV UR6, 0x0 ;  /* 0x0000000000067882 */ /* 0x000fe20000000000 */
[----:B------:R-:W-:Y:S01]  /*51c0*/  R2UR UR12, R8 ;  /* 0x00000000080c72ca */ /* 0x000fe200000e0000 */
[----:B------:R-:W-:Y:S01]  /*51d0*/  UMOV UR7, 0x10000000 ;  /* 0x1000000000077882 */ /* 0x000fe20000000000 */
[----:B------:R-:W-:Y:S01]  /*51e0*/  R2UR UR19, R15 ;  /* 0x000000000f1372ca */ /* 0x000fe200000e0000 */
[----:B------:R-:W-:Y:S01]  /*51f0*/  VIADD R20, R20, 0x20 ;  /* 0x0000002014147836 */ /* 0x000fe20000000000 */
[----:B------:R-:W-:Y:S01]  /*5200*/  ISETP.GT.AND P3, PT, R4, 0x1, PT ;  /* 0x000000010400780c */ /* 0x000fe20003f64270 */
[----:B------:R-:W-:Y:S01]  /*5210*/  UIADD3 UR14, UR5, 0x180, URZ ;  /* 0x00000180050e7890 */ /* 0x000fe2000fffe03f */
[----:B------:R-:W-:Y:S01]  /*5220*/  ISETP.NE.AND P1, PT, R6, 0x9, PT ;  /* 0x000000090600780c */ /* 0x000fe20003f25270 */
[----:B------:R-:W-:-:S02]  /*5230*/  UIADD3.X UR5, URZ, UR23, URZ, UP0, !UPT ;  /* 0x000000173f057290 */ /* 0x000fc400087fe43f */
[----:B------:R-:W-:Y:S01]  /*5240*/  UIADD3 UR15, UR8, 0x24180, URZ ;  /* 0x00024180080f7890 */ /* 0x000fe2000fffe03f */
[----:B------:R-:W-:Y:S02]  /*5250*/  SEL R14, RZ, 0x1, P1 ;  /* 0x00000001ff0e7807 */ /* 0x000fe40000800000 */
[----:B------:R-:W-:Y:S01]  /*5260*/  UMOV UR8, UR14 ;  /* 0x0000000e00087c82 */ /* 0x000fe20008000000 */
[----:B------:R-:W-:Y:S02]  /*5270*/  SEL R6, R6, RZ, P1 ;  /* 0x000000ff06067207 */ /* 0x000fe40000800000 */
[----:B------:R-:W-:Y:S01]  /*5280*/  LOP3.LUT R5, R5, R14, RZ, 0x3c, !PT ;  /* 0x0000000e05057212 */ /* 0x000fe200078e3cff */
[----:B------:R0:W-:Y:S02]  /*5290*/  UTMALDG.3D [UR8], [UR4], desc[UR6] ;  /* 0x00000608040075b4 */ /* 0x0001e40008011000 */
[----:B0-----:R-:W-:Y:S01]  /*52a0*/  UMOV UR8, UR15 ;  /* 0x0000000f00087c82 */ /* 0x001fe20008000000 */
[----:B------:R-:W-:-:S02]  /*52b0*/  UMOV UR11, UR19 ;  /* 0x00000013000b7c82 */ /* 0x000fc40008000000 */
[----:B------:R0:W-:Y:S02]  /*52c0*/  UTMALDG.3D [UR8], [UR24], desc[UR6] ;  /* 0x00000608180075b4 */ /* 0x0001e40008011000 */
[----:B0-----:R-:W-:Y:S05]  /*52d0*/  @P3 BRA `(.L_x_106) ;  /* 0xfffffffc00483947 */ /* 0x001fea000383ffff */
.L_x_102:
[----:B------:R-:W-:Y:S05]  /*52e0*/  BSYNC B1 ;  /* 0x0000000000017941 */ /* 0x000fea0003800000 */
.L_x_101:
[----:B------:R-:W-:Y:S01]  /*52f0*/  LOP3.LUT P3, RZ, R13, 0xff, RZ, 0xc0, !PT ;  /* 0x000000ff0dff7812 */ /* 0x000fe2000786c0ff */
[----:B------:R-:W-:Y:S01]  /*5300*/  IMAD.IADD R12, R3, 0x1, R12 ;  /* 0x00000001030c7824 */ /* 0x000fe200078e020c */
[----:B------:R-:W-:Y:S01]  /*5310*/  IADD3 R16, P4, R16, UR20, RZ ;  /* 0x0000001410107c10 */ /* 0x000fe2000ff9e0ff */
[----:B------:R-:W-:Y:S01]  /*5320*/  ULDC.64 UR4, c[0x0][0x650] ;  /* 0x0001940000047ab9 */ /* 0x000fe20000000a00 */
[----:B------:R-:W-:Y:S01]  /*5330*/  BSSY B1, `(.L_x_107) ;  /* 0x000006a000017945 */ /* 0x000fe20003800000 */
[----:B------:R-:W-:Y:S01]  /*5340*/  IMAD.MOV.U32 R9, RZ, RZ, -0x1 ;  /* 0xffffffffff097424 */ /* 0x000fe200078e00ff */
[----:B------:R-:W-:Y:S01]  /*5350*/  ISETP.GT.U32.AND P1, PT, R12, 0x8, PT ;  /* 0x000000080c00780c */ /* 0x000fe20003f24070 */
[----:B------:R-:W-:Y:S01]  /*5360*/  IMAD.MOV.U32 R8, RZ, RZ, -0x1 ;  /* 0xffffffffff087424 */ /* 0x000fe200078e00ff */
[----:B------:R-:W-:Y:S02]  /*5370*/  IADD3.X R17, R17, UR13, RZ, P4, !PT ;  /* 0x0000000d11117c10 */ /* 0x000fe4000a7fe4ff */
[----:B------:R-:W-:-:S02]  /*5380*/  ISETP.LT.U32.AND P1, PT, R3, 0x9, P1 ;  /* 0x000000090300780c */ /* 0x000fc40000f21070 */
[----:B------:R-:W-:Y:S01]  /*5390*/  PRMT R13, RZ, 0x7610, R13 ;  /* 0x00007610ff0d7816 */ /* 0x000fe2000000000d */
[----:B------:R-:W0:Y:S01]  /*53a0*/  @P3 S2R R5, SR_CgaCtaId ;  /* 0x0000000000053919 */ /* 0x000e220000008800 */
[----:B------:R-:W-:-:S04]  /*53b0*/  @P3 MOV R4, 0x400 ;  /* 0x0000040000043802 */ /* 0x000fc80000000f00 */
[----:B0-----:R-:W-:Y:S01]  /*53c0*/  @P3 LEA R6, R5, R4, 0x18 ;  /* 0x0000000405063211 */ /* 0x001fe200078ec0ff */
[----:B------:R-:W-:-:S03]  /*53d0*/  IMAD.WIDE.U32 R4, R12, 0x38e38e39, RZ ;  /* 0x38e38e390c047825 */ /* 0x000fc600078e00ff */
[----:B------:R0:W-:Y:S01]  /*53e0*/  @P3 SYNCS.ARRIVE.TRANS64.A1T0 RZ, [R6+URZ+0xa8], RZ ;  /* 0x0000a8ff06ff39a7 */ /* 0x0001e2000810003f */
[----:B------:R-:W-:Y:S02]  /*53f0*/  ISETP.GE.U32.AND P3, PT, R3, 0x9, PT ;  /* 0x000000090300780c */ /* 0x000fe40003f66070 */
[----:B------:R-:W-:Y:S02]  /*5400*/  SHF.R.U32.HI R7, RZ, 0x1, R5 ;  /* 0x00000001ff077819 */ /* 0x000fe40000011605 */
[----:B------:R-:W-:Y:S02]  /*5410*/  SEL R5, RZ, 0x1, !P1 ;  /* 0x00000001ff057807 */ /* 0x000fe40004800000 */
[----:B------:R-:W-:Y:S01]  /*5420*/  ISETP.GE.U32.AND P1, PT, R16, UR4, PT ;  /* 0x0000000410007c0c */ /* 0x000fe2000bf26070 */
[----:B------:R-:W-:Y:S01]  /*5430*/  IMAD R12, R7, -0x9, R12 ;  /* 0xfffffff7070c7824 */ /* 0x000fe200078e020c */
[----:B------:R-:W-:Y:S02]  /*5440*/  LOP3.LUT R0, R0, R5, RZ, 0x3c, !PT ;  /* 0x0000000500007212 */ /* 0x000fe400078e3cff */
[----:B------:R-:W-:-:S02]  /*5450*/  ISETP.GE.U32.AND.EX P1, PT, R17, UR5, PT, P1 ;  /* 0x0000000511007c0c */ /* 0x000fc4000bf26110 */
[----:B------:R-:W-:Y:S02]  /*5460*/  PRMT R4, RZ, 0x7610, R4 ;  /* 0x00007610ff047816 */ /* 0x000fe40000000004 */
[----:B------:R-:W-:Y:S01]  /*5470*/  @P3 LOP3.LUT R0, R0, 0x1, R7, 0x78, !PT ;  /* 0x0000000100003812 */ /* 0x000fe200078e7807 */
[----:B------:R-:W-:-:S08]  /*5480*/  IMAD.MOV.U32 R7, RZ, RZ, -0x1 ;  /* 0xffffffffff077424 */ /* 0x000fd000078e00ff */
[----:B0-----:R-:W-:Y:S05]  /*5490*/  @P1 BRA `(.L_x_108) ;  /* 0x00000004004c1947 */ /* 0x001fea0003800000 */
[----:B------:R-:W-:Y:S01]  /*54a0*/  ULDC.64 UR4, c[0x0][0x628] ;  /* 0x00018a0000047ab9 */ /* 0x000fe20000000a00 */
[----:B------:R-:W0:Y:S01]  /*54b0*/  S2R R15, SR_CTAID.X ;  /* 0x00000000000f7919 */ /* 0x000e220000002500 */
[----:B------:R-:W-:Y:S01]  /*54c0*/  ISETP.NE.U32.AND P1, PT, RZ, UR4, PT ;  /* 0x00000004ff007c0c */ /* 0x000fe2000bf25070 */
[----:B------:R-:W-:Y:S01]  /*54d0*/  ULDC UR7, c[0x0][0x630] ;  /* 0x00018c0000077ab9 */ /* 0x000fe20000000800 */
[----:B------:R-:W-:Y:S01]  /*54e0*/  IMAD.MOV.U32 R4, RZ, RZ, R16 ;  /* 0x000000ffff047224 */ /* 0x000fe200078e0010 */
[----:B------:R-:W1:Y:S01]  /*54f0*/  S2R R14, SR_CTAID.Y ;  /* 0x00000000000e7919 */ /* 0x000e620000002600 */
[----:B------:R-:W-:Y:S01]  /*5500*/  ISETP.NE.AND.EX P1, PT, RZ, UR5, PT, P1 ;  /* 0x00000005ff007c0c */ /* 0x000fe2000bf25310 */
[----:B------:R-:W-:-:S12]  /*5510*/  IMAD.MOV.U32 R5, RZ, RZ, R17 ;  /* 0x000000ffff057224 */ /* 0x000fd800078e0011 */
[----:B------:R-:W-:Y:S05]  /*5520*/  @!P1 BRA `(.L_x_109) ;  /* 0x0000000000289947 */ /* 0x000fea0003800000 */
[----:B------:R-:W-:Y:S02]  /*5530*/  ULDC UR6, c[0x0][0x634] ;  /* 0x00018d0000067ab9 */ /* 0x000fe40000000800 */
[----:B------:R-:W-:-:S05]  /*5540*/  IADD3 R9, P1, R16, UR6, RZ ;  /* 0x0000000610097c10 */ /* 0x000fca000ff3e0ff */
[----:B------:R-:W-:-:S04]  /*5550*/  IMAD.X R21, RZ, RZ, R17, P1 ;  /* 0x000000ffff157224 */ /* 0x000fc800008e0611 */
[----:B------:R-:W-:-:S04]  /*5560*/  IMAD.WIDE.U32 R6, R21, UR4, RZ ;  /* 0x0000000415067c25 */ /* 0x000fc8000f8e00ff */
[----:B------:R-:W-:-:S04]  /*5570*/  IMAD.WIDE.U32 R6, P1, R9, UR5, R6 ;  /* 0x0000000509067c25 */ /* 0x000fc8000f820006 */
[----:B------:R-:W-:-:S04]  /*5580*/  IMAD.WIDE.U32 R8, R9, UR4, RZ ;  /* 0x0000000409087c25 */ /* 0x000fc8000f8e00ff */
[----:B------:R-:W-:Y:S01]  /*5590*/  IMAD.X R5, RZ, RZ, RZ, P1 ;  /* 0x000000ffff057224 */ /* 0x000fe200008e06ff */
[----:B------:R-:W-:Y:S01]  /*55a0*/  IADD3 RZ, P1, R9, R6, RZ ;  /* 0x0000000609ff7210 */ /* 0x000fe20007f3e0ff */
[----:B------:R-:W-:-:S04]  /*55b0*/  IMAD.MOV.U32 R4, RZ, RZ, R7 ;  /* 0x000000ffff047224 */ /* 0x000fc800078e0007 */
[----:B------:R-:W-:-:S08]  /*55c0*/  IMAD.WIDE.U32.X R4, R21, UR5, R4, P1 ;  /* 0x0000000515047c25 */ /* 0x000fd000088e0404 */
.L_x_109:
[--C-:B------:R-:W-:Y:S01]  /*55d0*/  SHF.R.U64 R8, R4, UR7, R5.reuse ;  /* 0x0000000704087c19 */ /* 0x100fe20008001205 */
[----:B------:R-:W-:Y:S01]  /*55e0*/  ULDC.64 UR4, c[0x0][0x620] ;  /* 0x0001880000047ab9 */ /* 0x000fe20000000a00 */
[----:B------:R-:W-:Y:S01]  /*55f0*/  SHF.R.U32.HI R4, RZ, UR7, R5 ;  /* 0x00000007ff047c19 */ /* 0x000fe20008011605 */
[----:B------:R-:W2:Y:S01]  /*5600*/  LDC R24, c[0x0][0x144] ;  /* 0x00005100ff187b82 */ /* 0x000ea20000000800 */
[----:B------:R-:W-:Y:S01]  /*5610*/  IADD3 R7, P1, RZ, -R8, RZ ;  /* 0x80000008ff077210 */ /* 0x000fe20007f3e0ff */
[----:B------:R-:W-:Y:S01]  /*5620*/  ULDC.64 UR8, c[0x0][0x640] ;  /* 0x0001900000087ab9 */ /* 0x000fe20000000a00 */
[----:B0-----:R-:W-:Y:S01]  /*5630*/  I2FP.F32.U32 R9, R15 ;  /* 0x0000000f00097245 */ /* 0x001fe20000201000 */
[----:B------:R-:W-:Y:S02]  /*5640*/  ULDC UR6, c[0x0][0x608] ;  /* 0x0001820000067ab9 */ /* 0x000fe40000000800 */
[----:B------:R-:W-:Y:S01]  /*5650*/  IMAD.X R4, RZ, RZ, ~R4, P1 ;  /* 0x000000ffff047224 */ /* 0x000fe200008e0e04 */
[----:B------:R-:W-:Y:S01]  /*5660*/  ISETP.NE.U32.AND P1, PT, RZ, UR8, PT ;  /* 0x00000008ff007c0c */ /* 0x000fe2000bf25070 */
[----:B------:R-:W0:Y:S02]  /*5670*/  LDC R21, c[0x0][0x148] ;  /* 0x00005200ff157b82 */ /* 0x000e240000000800 */
[----:B------:R-:W-:Y:S01]  /*5680*/  IMAD R6, R4, UR4, RZ ;  /* 0x0000000404067c24 */ /* 0x000fe2000f8e02ff */
[----:B------:R-:W-:Y:S01]  /*5690*/  ISETP.NE.AND.EX P1, PT, RZ, UR9, PT, P1 ;  /* 0x00000009ff007c0c */ /* 0x000fe2000bf25310 */
[----:B------:R-:W-:Y:S01]  /*56a0*/  IMAD.WIDE.U32 R4, R7, UR4, R16 ;  /* 0x0000000407047c25 */ /* 0x000fe2000f8e0010 */
[----:B------:R-:W-:-:S03]  /*56b0*/  ULDC UR4, c[0x0][0x150] ;  /* 0x0000540000047ab9 */ /* 0x000fc60000000800 */
[----:B------:R-:W-:Y:S02]  /*56c0*/  IMAD R7, R7, UR5, R6 ;  /* 0x0000000507077c24 */ /* 0x000fe4000f8e0206 */
[----:B------:R-:W-:Y:S01]  /*56d0*/  FMUL R6, R9, UR4 ;  /* 0x0000000409067c20 */ /* 0x000fe20008400000 */
[----:B------:R-:W-:Y:S01]  /*56e0*/  ULDC UR4, c[0x0][0x618] ;  /* 0x0001860000047ab9 */ /* 0x000fe20000000800 */
[----:B------:R-:W-:Y:S01]  /*56f0*/  ULDC UR5, c[0x0][0x154] ;  /* 0x0000550000057ab9 */ /* 0x000fe20000000800 */
[----:B------:R-:W-:-:S03]  /*5700*/  IMAD.IADD R5, R5, 0x1, R7 ;  /* 0x0000000105057824 */ /* 0x000fc600078e0207 */
[----:B------:R-:W3:Y:S02]  /*5710*/  F2I.U32.TRUNC.NTZ R6, R6 ;  /* 0x0000000600067305 */ /* 0x000ee4000020f000 */
[----:B------:R-:W-:Y:S02]  /*5720*/  SHF.R.U64 R9, R4, UR4, R5 ;  /* 0x0000000404097c19 */ /* 0x000fe40008001205 */
[----:B-1----:R-:W-:-:S05]  /*5730*/  I2FP.F32.U32 R4, R14 ;  /* 0x0000000e00047245 */ /* 0x002fca0000201000 */
[----:B------:R-:W-:Y:S01]  /*5740*/  FMUL R22, R4, UR5 ;  /* 0x0000000504167c20 */ /* 0x000fe20008400000 */
[----:B------:R-:W-:Y:S01]  /*5750*/  SHF.R.U32.HI R4, RZ, UR4, R5 ;  /* 0x00000004ff047c19 */ /* 0x000fe20008011605 */
[----:B------:R-:W-:-:S03]  /*5760*/  ULDC UR4, c[0x0][0x658] ;  /* 0x0001960000047ab9 */ /* 0x000fc60000000800 */
[--C-:B------:R-:W-:Y:S01]  /*5770*/  SHF.R.U64 R20, R9, UR6, R4.reuse ;  /* 0x0000000609147c19 */ /* 0x100fe20008001204 */
[----:B------:R-:W1:Y:S01]  /*5780*/  F2I.U32.TRUNC.NTZ R22, R22 ;  /* 0x0000001600167305 */ /* 0x000e62000020f000 */
[----:B------:R-:W-:Y:S01]  /*5790*/  SHF.R.U32.HI R5, RZ, UR6, R4 ;  /* 0x00000006ff057c19 */ /* 0x000fe20008011604 */
[----:B---3--:R-:W-:-:S03]  /*57a0*/  IMAD.MOV R6, RZ, RZ, -R6 ;  /* 0x000000ffff067224 */ /* 0x008fc600078e0a06 */
[----:B------:R-:W-:Y:S01]  /*57b0*/  SHF.R.U64 R18, R20, UR4, R5 ;  /* 0x0000000414127c19 */ /* 0x000fe20008001205 */
[----:B--2---:R-:W-:Y:S01]  /*57c0*/  IMAD R15, R24, R6, R15 ;  /* 0x00000006180f7224 */ /* 0x004fe200078e020f */
[----:B------:R-:W-:-:S03]  /*57d0*/  SHF.R.U32.HI R23, RZ, UR4, R5 ;  /* 0x00000004ff177c19 */ /* 0x000fc60008011605 */
[----:B------:R-:W-:Y:S02]  /*57e0*/  IMAD.MOV.U32 R4, RZ, RZ, R18 ;  /* 0x000000ffff047224 */ /* 0x000fe400078e0012 */
[----:B------:R-:W-:Y:S01]  /*57f0*/  IMAD.MOV.U32 R5, RZ, RZ, R23 ;  /* 0x000000ffff057224 */ /* 0x000fe200078e0017 */
[----:B-1----:R-:W-:Y:S06]  /*5800*/  @!P1 BRA `(.L_x_110) ;  /* 0x0000000000289947 */ /* 0x002fec0003800000 */
[----:B------:R-:W-:Y:S02]  /*5810*/  ULDC UR4, c[0x0][0x64c] ;  /* 0x0001930000047ab9 */ /* 0x000fe40000000800 */
[----:B------:R-:W-:-:S05]  /*5820*/  IADD3 R5, P1, R18, UR4, RZ ;  /* 0x0000000412057c10 */ /* 0x000fca000ff3e0ff */
[----:B------:R-:W-:-:S04]  /*5830*/  IMAD.X R23, RZ, RZ, R23, P1 ;  /* 0x000000ffff177224 */ /* 0x000fc800008e0617 */
[----:B------:R-:W-:-:S04]  /*5840*/  IMAD.WIDE.U32 R6, R23, UR8, RZ ;  /* 0x0000000817067c25 */ /* 0x000fc8000f8e00ff */
[----:B------:R-:W-:-:S04]  /*5850*/  IMAD.WIDE.U32 R6, P1, R5, UR9, R6 ;  /* 0x0000000905067c25 */ /* 0x000fc8000f820006 */
[----:B------:R-:W-:-:S04]  /*5860*/  IMAD.WIDE.U32 R4, R5, UR8, RZ ;  /* 0x0000000805047c25 */ /* 0x000fc8000f8e00ff */
[----:B------:R-:W-:Y:S01]  /*5870*/  IMAD.MOV.U32 R4, RZ, RZ, R7 ;  /* 0x000000ffff047224 */ /* 0x000fe200078e0007 */
[----:B------:R-:W-:Y:S01]  /*5880*/  IADD3 RZ, P3, R5, R6, RZ ;  /* 0x0000000605ff7210 */ /* 0x000fe20007f7e0ff */
[----:B------:R-:W-:-:S04]  /*5890*/  IMAD.X R5, RZ, RZ, RZ, P1 ;  /* 0x000000ffff057224 */ /* 0x000fc800008e06ff */
[----:B------:R-:W-:-:S08]  /*58a0*/  IMAD.WIDE.U32.X R4, R23, UR9, R4, P3 ;  /* 0x0000000917047c25 */ /* 0x000fd000098e0404 */
.L_x_110:
[----:B------:R-:W-:Y:S01]  /*58b0*/  ISETP.NE.AND P1, PT, R2, 0x1, PT ;  /* 0x000000010200780c */ /* 0x000fe20003f25270 */
[----:B------:R-:W-:Y:S01]  /*58c0*/  ULDC UR4, c[0x0][0x648] ;  /* 0x0001920000047ab9 */ /* 0x000fe20000000800 */
[----:B------:R-:W-:Y:S01]  /*58d0*/  LOP3.LUT R20, R20, UR17, RZ, 0xc0, !PT ;  /* 0x0000001114147c12 */ /* 0x000fe2000f8ec0ff */
[----:B------:R-:W-:Y:S01]  /*58e0*/  IMAD.MOV R22, RZ, RZ, -R22 ;  /* 0x000000ffff167224 */ /* 0x000fe200078e0a16 */
[----:B------:R-:W-:Y:S01]  /*58f0*/  SHF.R.U64 R5, R4, UR4, R5 ;  /* 0x0000000404057c19 */ /* 0x000fe20008001205 */
[----:B------:R-:W-:Y:S01]  /*5900*/  ULDC UR4, c[0x0][0x638] ;  /* 0x00018e0000047ab9 */ /* 0x000fe20000000800 */
[----:B------:R-:W-:Y:S01]  /*5910*/  LOP3.LUT R9, R9, UR16, RZ, 0xc0, !PT ;  /* 0x0000001009097c12 */ /* 0x000fe2000f8ec0ff */
[----:B------:R-:W-:Y:S01]  /*5920*/  ULDC UR5, c[0x0][0x610] ;  /* 0x0001840000057ab9 */ /* 0x000fe20000000800 */
[----:B------:R-:W-:Y:S02]  /*5930*/  IMAD.MOV.U32 R4, RZ, RZ, 0x1 ;  /* 0x00000001ff047424 */ /* 0x000fe400078e00ff */
[----:B------:R-:W-:-:S02]  /*5940*/  IMAD.MOV R7, RZ, RZ, -R5 ;  /* 0x000000ffff077224 */ /* 0x000fc400078e0a05 */
[----:B------:R-:W-:Y:S02]  /*5950*/  IMAD R20, R5, UR18, R20 ;  /* 0x0000001205147c24 */ /* 0x000fe4000f8e0214 */
[----:B0-----:R-:W-:Y:S02]  /*5960*/  @P1 IMAD R15, R21, R22, R14 ;  /* 0x00000016150f1224 */ /* 0x001fe400078e020e */
[----:B------:R-:W-:Y:S01]  /*5970*/  IMAD R18, R7, UR4, R18 ;  /* 0x0000000407127c24 */ /* 0x000fe2000f8e0212 */
[----:B------:R-:W-:Y:S01]  /*5980*/  ULDC UR4, c[0x0][0x600] ;  /* 0x0001800000047ab9 */ /* 0x000fe20000000800 */
[----:B------:R-:W-:Y:S02]  /*5990*/  IMAD R15, R20, UR5, R15 ;  /* 0x00000005140f7c24 */ /* 0x000fe4000f8e020f */
[----:B------:R-:W-:-:S05]  /*59a0*/  IMAD R18, R18, UR4, R9 ;  /* 0x0000000412127c24 */ /* 0x000fca000f8e0209 */
[----:B------:R-:W-:Y:S02]  /*59b0*/  SEL R9, R18, R15, !P1 ;  /* 0x0000000f12097207 */ /* 0x000fe40004800000 */
[----:B------:R-:W-:-:S07]  /*59c0*/  SEL R7, R15, R18, !P1 ;  /* 0x000000120f077207 */ /* 0x000fce0004800000 */
.L_x_108:
[----:B------:R-:W-:Y:S05]  /*59d0*/  BSYNC B1 ;  /* 0x0000000000017941 */ /* 0x000fea0003800000 */
.L_x_107:
[----:B------:R-:W-:-:S13]  /*59e0*/  LOP3.LUT P1, RZ, R4, 0xff, RZ, 0xc0, !PT ;  /* 0x000000ff04ff7812 */ /* 0x000fda000782c0ff */
[----:B------:R-:W-:Y:S05]  /*59f0*/  @P1 BRA `(.L_x_111) ;  /* 0xfffffff4004c1947 */ /* 0x000fea000383ffff */
[----:B------:R-:W-:Y:S05]  /*5a00*/  BSYNC B0 ;  /* 0x0000000000007941 */ /* 0x000fea0003800000 */
.L_x_99:
[----:B------:R-:W-:-:S03]  /*5a10*/  UMOV UR4, 0xffffffff ;  /* 0xffffffff00047882 */ /* 0x000fc60000000000 */
[----:B------:R-:W-:Y:S05]  /*5a20*/  BRA.DIV UR4, `(.L_x_112) ;  /* 0x0000000604cc7947 */ /* 0x000fea000b800000 */
[----:B------:R-:W-:-:S13]  /*5a30*/  ELECT P6, URZ, PT ;  /* 0x00000000003f782f */ /* 0x000fda00038c0000 */
.L_x_131:
[----:B------:R-:W-:Y:S04]  /*5a40*/  BSSY B0, `(.L_x_113) ;  /* 0x0000058000007945 */ /* 0x000fe80003800000 */
[----:B------:R-:W-:Y:S05]  /*5a50*/  @!P6 BRA `(.L_x_114) ;  /* 0x000000040058e947 */ /* 0x000fea0003800000 */
[----:B------:R-:W-:-:S04]  /*5a60*/  LOP3.LUT R19, R19, 0x2, RZ, 0xfc, !PT ;  /* 0x0000000213137812 */ /* 0x000fc800078efcff */
[----:B------:R-:W-:-:S13]  /*5a70*/  ISETP.NE.AND P0, PT, R19, 0x3, PT ;  /* 0x000000031300780c */ /* 0x000fda0003f05270 */
[----:B------:R-:W-:Y:S05]  /*5a80*/  @!P0 BRA `(.L_x_115) ;  /* 0x0000000000048947 */ /* 0x000fea0003800000 */
[----:B------:R-:W-:Y:S01]  /*5a90*/  BPT.TRAP 0x1 ;  /* 0x000000040000795c */ /* 0x000fe20000300000 */
.L_x_115:
[----:B------:R-:W0:Y:S01]  /*5aa0*/  S2R R3, SR_CgaCtaId ;  /* 0x0000000000037919 */ /* 0x000e220000008800 */
[----:B------:R-:W-:-:S04]  /*5ab0*/  MOV R2, 0x400 ;  /* 0x0000040000027802 */ /* 0x000fc80000000f00 */
[----:B0-----:R-:W-:Y:S02]  /*5ac0*/  LEA R3, R3, R2, 0x18 ;  /* 0x0000000203037211 */ /* 0x001fe400078ec0ff */
[----:B------:R-:W-:-:S03]  /*5ad0*/  SHF.L.U32 R2, R0, 0x1f, RZ ;  /* 0x0000001f00027819 */ /* 0x000fc600000006ff */
[----:B------:R-:W-:-:S04]  /*5ae0*/  VIADD R3, R3, 0x48 ;  /* 0x0000004803037836 */ /* 0x000fc80000000000 */
[C---:B------:R-:W-:Y:S02]  /*5af0*/  IMAD R7, R12.reuse, 0x8, R3 ;  /* 0x000000080c077824 */ /* 0x040fe400078e0203 */
[----:B------:R-:W-:Y:S02]  /*5b00*/  VIADD R12, R12, 0x1 ;  /* 0x000000010c0c7836 */ /* 0x000fe40000000000 */
[----:B------:R-:W0:Y:S03]  /*5b10*/  SYNCS.PHASECHK.TRANS64.TRYWAIT P0, [R7+URZ], R2 ;  /* 0x00000002070075a7 */ /* 0x000e26000800017f */
[----:B------:R-:W-:-:S04]  /*5b20*/  ISETP.NE.AND P1, PT, R12, 0x9, PT ;  /* 0x000000090c00780c */ /* 0x000fc80003f25270 */
[----:B------:R-:W-:Y:S02]  /*5b30*/  SEL R5, RZ, 0x1, P1 ;  /* 0x00000001ff057807 */ /* 0x000fe40000800000 */
[----:B------:R-:W-:Y:S02]  /*5b40*/  SEL R12, R12, RZ, P1 ;  /* 0x000000ff0c0c7207 */ /* 0x000fe40000800000 */
[----:B------:R-:W-:-:S03]  /*5b50*/  LOP3.LUT R5, R0, R5, RZ, 0x3c, !PT ;  /* 0x0000000500057212 */ /* 0x000fc600078e3cff */
[----:B------:R-:W-:Y:S01]  /*5b60*/  IMAD R9, R12, 0x8, R3 ;  /* 0x000000080c097824 */ /* 0x000fe200078e0203 */
[----:B------:R-:W-:Y:S01]  /*5b70*/  SHF.L.U32 R4, R5, 0x1f, RZ ;  /* 0x0000001f05047819 */ /* 0x000fe200000006ff */
[----:B0-----:R-:W-:Y:S06]  /*5b80*/  @!P0 BRA `(.L_x_116) ;  /* 0x0000000400948947 */ /* 0x001fec0003800000 */
.L_x_132:
[----:B------:R-:W1:Y:S01]  /*5b90*/  SYNCS.PHASECHK.TRANS64.TRYWAIT P0, [R9+URZ], R4 ;  /* 0x00000004090075a7 */ /* 0x000e62000800017f */
[----:B------:R-:W-:-:S05]  /*5ba0*/  VIADD R0, R12, 0x1 ;  /* 0x000000010c007836 */ /* 0x000fca0000000000 */
[----:B------:R-:W-:-:S04]  /*5bb0*/  ISETP.NE.AND P1, PT, R0, 0x9, PT ;  /* 0x000000090000780c */ /* 0x000fc80003f25270 */
[----:B0-----:R-:W-:Y:S02]  /*5bc0*/  SEL R2, RZ, 0x1, P1 ;  /* 0x00000001ff027807 */ /* 0x001fe40000800000 */
[----:B------:R-:W-:Y:S02]  /*5bd0*/  SEL R0, R0, RZ, P1 ;  /* 0x000000ff00007207 */ /* 0x000fe40000800000 */
[----:B------:R-:W-:-:S03]  /*5be0*/  LOP3.LUT R7, R5, R2, RZ, 0x3c, !PT ;  /* 0x0000000205077212 */ /* 0x000fc600078e3cff */
[----:B------:R-:W-:Y:S01]  /*5bf0*/  IMAD R6, R0, 0x8, R3 ;  /* 0x0000000800067824 */ /* 0x000fe200078e0203 */
[----:B------:R-:W-:Y:S01]  /*5c00*/  SHF.L.U32 R5, R7, 0x1f, RZ ;  /* 0x0000001f07057819 */ /* 0x000fe200000006ff */
[----:B-1----:R-:W-:Y:S06]  /*5c10*/  @!P0 BRA `(.L_x_117) ;  /* 0x0000000400848947 */ /* 0x002fec0003800000 */
.L_x_133:
[----:B------:R-:W1:Y:S01]  /*5c20*/  SYNCS.PHASECHK.TRANS64.TRYWAIT P0, [R6+URZ], R5 ;  /* 0x00000005060075a7 */ /* 0x000e62000800017f */
[----:B------:R-:W-:-:S05]  /*5c30*/  VIADD R0, R0, 0x1 ;  /* 0x0000000100007836 */ /* 0x000fca0000000000 */
[----:B------:R-:W-:-:S04]  /*5c40*/  ISETP.NE.AND P1, PT, R0, 0x9, PT ;  /* 0x000000090000780c */ /* 0x000fc80003f25270 */
[----:B------:R-:W-:Y:S02]  /*5c50*/  SEL R2, RZ, 0x1, P1 ;  /* 0x00000001ff027807 */ /* 0x000fe40000800000 */
[----:B------:R-:W-:Y:S02]  /*5c60*/  SEL R0, R0, RZ, P1 ;  /* 0x000000ff00007207 */ /* 0x000fe40000800000 */
[----:B------:R-:W-:-:S03]  /*5c70*/  LOP3.LUT R7, R7, R2, RZ, 0x3c, !PT ;  /* 0x0000000207077212 */ /* 0x000fc600078e3cff */
[----:B0-----:R-:W-:Y:S01]  /*5c80*/  IMAD R9, R0, 0x8, R3 ;  /* 0x0000000800097824 */ /* 0x001fe200078e0203 */
[----:B------:R-:W-:Y:S01]  /*5c90*/  SHF.L.U32 R4, R7, 0x1f, RZ ;  /* 0x0000001f07047819 */ /* 0x000fe200000006ff */
[----:B-1----:R-:W-:Y:S06]  /*5ca0*/  @!P0 BRA `(.L_x_118) ;  /* 0x0000000400748947 */ /* 0x002fec0003800000 */
.L_x_134:
        /* <DEDUP_REMOVED lines=9> */
.L_x_135:
        /* <DEDUP_REMOVED lines=9> */
.L_x_136:
        /* <DEDUP_REMOVED lines=9> */
.L_x_137:
        /* <DEDUP_REMOVED lines=9> */
.L_x_138:
[----:B------:R-:W1:Y:S01]  /*5ef0*/  SYNCS.PHASECHK.TRANS64.TRYWAIT P0, [R9+URZ], R4 ;  /* 0x00000004090075a7 */ /* 0x000e62000800017f */
[----:B------:R-:W-:-:S05]  /*5f00*/  VIADD R0, R0, 0x1 ;  /* 0x0000000100007836 */ /* 0x000fca0000000000 */
[----:B------:R-:W-:-:S04]  /*5f10*/  ISETP.NE.AND P1, PT, R0, 0x9, PT ;  /* 0x000000090000780c */ /* 0x000fc80003f25270 */
[----:B------:R-:W-:Y:S02]  /*5f20*/  SEL R2, RZ, 0x1, P1 ;  /* 0x00000001ff027807 */ /* 0x000fe40000800000 */
[----:B------:R-:W-:Y:S02]  /*5f30*/  SEL R0, R0, RZ, P1 ;  /* 0x000000ff00007207 */ /* 0x000fe40000800000 */
[----:B------:R-:W-:Y:S01]  /*5f40*/  LOP3.LUT R2, R7, R2, RZ, 0x3c, !PT ;  /* 0x0000000207027212 */ /* 0x000fe200078e3cff */
[----:B-1----:R-:W-:Y:S06]  /*5f50*/  @!P0 BRA `(.L_x_123) ;  /* 0x00000004002c8947 */ /* 0x002fec0003800000 */
.L_x_139:
[----:B------:R-:W-:Y:S01]  /*5f60*/  IMAD R3, R0, 0x8, R3 ;  /* 0x0000000800037824 */ /* 0x000fe200078e0203 */
[----:B------:R-:W-:-:S07]  /*5f70*/  SHF.L.U32 R0, R2, 0x1f, RZ ;  /* 0x0000001f02007819 */ /* 0x000fce00000006ff */
.L_x_124:
[----:B--2---:R2:W3:Y:S02]  /*5f80*/  SYNCS.PHASECHK.TRANS64.TRYWAIT P0, [R3+URZ], R0 ;  /* 0x00000000030075a7 */ /* 0x0044e4000800017f */
[----:B---3--:R-:W-:Y:S05]  /*5f90*/  @!P0 NANOSLEEP.SYNCS 0x989680 ;  /* 0x009896800000895d */ /* 0x008fea0003900000 */
[----:B------:R-:W3:Y:S02]  /*5fa0*/  @!P0 SYNCS.PHASECHK.TRANS64 P0, [R3+URZ], R0 ;  /* 0x00000000030085a7 */ /* 0x000ee4000800007f */
[----:B---3--:R-:W-:Y:S05]  /*5fb0*/  @!P0 BRA `(.L_x_124) ;  /* 0xfffffffc00f08947 */ /* 0x008fea000383ffff */
.L_x_114:
[----:B------:R-:W-:Y:S05]  /*5fc0*/  BSYNC B0 ;  /* 0x0000000000007941 */ /* 0x000fea0003800000 */
.L_x_113:
[----:B------:R-:W-:Y:S05]  /*5fd0*/  EXIT ;  /* 0x000000000000794d */ /* 0x000fea0003800000 */
.L_x_18:
[----:B---3--:R3:W4:Y:S02]  /*5fe0*/  SYNCS.PHASECHK.TRANS64.TRYWAIT P1, [R3+URZ], R0 ;  /* 0x00000000030075a7 */ /* 0x008724000802017f */
[----:B----4-:R-:W-:Y:S05]  /*5ff0*/  @!P1 NANOSLEEP.SYNCS 0x989680 ;  /* 0x009896800000995d */ /* 0x010fea0003900000 */
[----:B------:R-:W4:Y:S02]  /*6000*/  @!P1 SYNCS.PHASECHK.TRANS64 P1, [R3+URZ], R0 ;  /* 0x00000000030095a7 */ /* 0x000f24000802007f */
[----:B----4-:R-:W-:Y:S05]  /*6010*/  @!P1 BRA `(.L_x_18) ;  /* 0xfffffffc00f09947 */ /* 0x010fea000383ffff */
[----:B------:R-:W-:Y:S05]  /*6020*/  BRA `(.L_x_17) ;  /* 0xffffffb000ac7947 */ /* 0x000fea000383ffff */
.L_x_23:
[----:B-1----:R-:W-:-:S04]  /*6030*/  IMAD.U32 R4, RZ, RZ, UR8 ;  /* 0x00000008ff047e24 */ /* 0x002fc8000f8e00ff */
[----:B------:R1:W2:Y:S03]  /*6040*/  SYNCS.PHASECHK.TRANS64.TRYWAIT P1, [R4+URZ], R3 ;  /* 0x00000003040075a7 */ /* 0x0002a6000802017f */
[----:B--2---:R-:W-:Y:S05]  /*6050*/  @!P1 NANOSLEEP.SYNCS 0x989680 ;  /* 0x009896800000995d */ /* 0x004fea0003900000 */
[----:B------:R-:W2:Y:S02]  /*6060*/  @!P1 SYNCS.PHASECHK.TRANS64 P1, [R4+URZ], R3 ;  /* 0x00000003040095a7 */ /* 0x000ea4000802007f */
[----:B--2---:R-:W-:Y:S05]  /*6070*/  @!P1 BRA `(.L_x_23) ;  /* 0xfffffffc00ec9947 */ /* 0x004fea000383ffff */
[----:B------:R-:W-:Y:S05]  /*6080*/  BRA `(.L_x_22) ;  /* 0xffffffb4008c7947 */ /* 0x000fea000383ffff */
.L_x_100:
[----:B------:R-:W-:Y:S01]  /*6090*/  BSSY B1, `(.L_x_125) ;  /* 0x0000006000017945 */ /* 0x000fe20003800000 */
[----:B------:R-:W-:-:S07]  /*60a0*/  IMAD.MOV.U32 R15, RZ, RZ, -0x1 ;  /* 0xffffffffff0f7424 */ /* 0x000fce00078e00ff */
[----:B------:R-:W-:Y:S05]  /*60b0*/  WARPSYNC.COLLECTIVE R15, `(.L_x_126) ;  /* 0x000000000f0c7348 */ /* 0x000fea0003c00000 */
[----:B------:R-:W-:Y:S02]  /*60c0*/  ELECT P6, UR62, PT ;  /* 0x00000000003e782f */ /* 0x000fe400038c0000 */
[----:B------:R-:W-:Y:S01]  /*60d0*/  MOV R14, UR62 ;  /* 0x0000003e000e7c02 */ /* 0x000fe20008000f00 */
[----:B------:R-:W-:Y:S10]  /*60e0*/  ENDCOLLECTIVE ;  /* 0x000000000000791b */ /* 0x000ff40003800000 */
.L_x_126:
[----:B------:R-:W-:Y:S05]  /*60f0*/  BSYNC B1 ;  /* 0x0000000000017941 */ /* 0x000fea0003800000 */
.L_x_125:
[----:B------:R-:W-:Y:S05]  /*6100*/  BRA `(.L_x_127) ;  /* 0xffffffec00947947 */ /* 0x000fea000383ffff */
.L_x_103:
[----:B0-----:R0:W1:Y:S02]  /*6110*/  SYNCS.PHASECHK.TRANS64.TRYWAIT P1, [R14+URZ+0x48], R7 ;  /* 0x000048070e0075a7 */ /* 0x001064000802017f */
[----:B-1----:R-:W-:Y:S05]  /*6120*/  @!P1 NANOSLEEP.SYNCS 0x989680 ;  /* 0x009896800000995d */ /* 0x002fea0003900000 */
[----:B------:R-:W1:Y:S02]  /*6130*/  @!P1 SYNCS.PHASECHK.TRANS64 P1, [R14+URZ+0x48], R7 ;  /* 0x000048070e0095a7 */ /* 0x000e64000802007f */
[----:B-1----:R-:W-:Y:S05]  /*6140*/  @!P1 BRA `(.L_x_103) ;  /* 0xfffffffc00f09947 */ /* 0x002fea000383ffff */
[----:B------:R-:W-:Y:S05]  /*6150*/  BRA `(.L_x_128) ;  /* 0xffffffec00c87947 */ /* 0x000fea000383ffff */
.L_x_112:
[----:B------:R-:W-:Y:S01]  /*6160*/  BSSY B0, `(.L_x_129) ;  /* 0x0000006000007945 */ /* 0x000fe20003800000 */
[----:B------:R-:W-:-:S07]  /*6170*/  IMAD.MOV.U32 R15, RZ, RZ, -0x1 ;  /* 0xffffffffff0f7424 */ /* 0x000fce00078e00ff */
[----:B------:R-:W-:Y:S05]  /*6180*/  WARPSYNC.COLLECTIVE R15, `(.L_x_130) ;  /* 0x000000000f0c7348 */ /* 0x000fea0003c00000 */
[----:B------:R-:W-:Y:S02]  /*6190*/  ELECT P6, UR62, PT ;  /* 0x00000000003e782f */ /* 0x000fe400038c0000 */
[----:B------:R-:W-:Y:S01]  /*61a0*/  MOV R14, UR62 ;  /* 0x0000003e000e7c02 */ /* 0x000fe20008000f00 */
[----:B------:R-:W-:Y:S10]  /*61b0*/  ENDCOLLECTIVE ;  /* 0x000000000000791b */ /* 0x000ff40003800000 */
.L_x_130:
[----:B------:R-:W-:Y:S05]  /*61c0*/  BSYNC B0 ;  /* 0x0000000000007941 */ /* 0x000fea0003800000 */
.L_x_129:
[----:B------:R-:W-:Y:S05]  /*61d0*/  BRA `(.L_x_131) ;  /* 0xfffffff800187947 */ /* 0x000fea000383ffff */
.L_x_116:
[----:B0-----:R0:W1:Y:S02]  /*61e0*/  SYNCS.PHASECHK.TRANS64.TRYWAIT P0, [R7+URZ], R2 ;  /* 0x00000002070075a7 */ /* 0x001064000800017f */
[----:B-1----:R-:W-:Y:S05]  /*61f0*/  @!P0 NANOSLEEP.SYNCS 0x989680 ;  /* 0x009896800000895d */ /* 0x002fea0003900000 */
[----:B------:R-:W1:Y:S02]  /*6200*/  @!P0 SYNCS.PHASECHK.TRANS64 P0, [R7+URZ], R2 ;  /* 0x00000002070085a7 */ /* 0x000e64000800007f */
[----:B-1----:R-:W-:Y:S05]  /*6210*/  @!P0 BRA `(.L_x_116) ;  /* 0xfffffffc00f08947 */ /* 0x002fea000383ffff */
[----:B------:R-:W-:Y:S05]  /*6220*/  BRA `(.L_x_132) ;  /* 0xfffffff800587947 */ /* 0x000fea000383ffff */
.L_x_117:
[----:B0-----:R0:W1:Y:S02]  /*6230*/  SYNCS.PHASECHK.TRANS64.TRYWAIT P0, [R9+URZ], R4 ;  /* 0x00000004090075a7 */ /* 0x001064000800017f */
[----:B-1----:R-:W-:Y:S05]  /*6240*/  @!P0 NANOSLEEP.SYNCS 0x989680 ;  /* 0x009896800000895d */ /* 0x002fea0003900000 */
[----:B------:R-:W1:Y:S02]  /*6250*/  @!P0 SYNCS.PHASECHK.TRANS64 P0, [R9+URZ], R4 ;  /* 0x00000004090085a7 */ /* 0x000e64000800007f */
[----:B-1----:R-:W-:Y:S05]  /*6260*/  @!P0 BRA `(.L_x_117) ;  /* 0xfffffffc00f08947 */ /* 0x002fea000383ffff */
[----:B------:R-:W-:Y:S05]  /*6270*/  BRA `(.L_x_133) ;  /* 0xfffffff800687947 */ /* 0x000fea000383ffff */
.L_x_118:
[----:B0-----:R0:W1:Y:S02]  /*6280*/  SYNCS.PHASECHK.TRANS64.TRYWAIT P0, [R6+URZ], R5 ;  /* 0x00000005060075a7 */ /* 0x001064000800017f */
[----:B-1----:R-:W-:Y:S05]  /*6290*/  @!P0 NANOSLEEP.SYNCS 0x989680 ;  /* 0x009896800000895d */ /* 0x002fea0003900000 */
[----:B------:R-:W1:Y:S02]  /*62a0*/  @!P0 SYNCS.PHASECHK.TRANS64 P0, [R6+URZ], R5 ;  /* 0x00000005060085a7 */ /* 0x000e64000800007f */
[----:B-1----:R-:W-:Y:S05]  /*62b0*/  @!P0 BRA `(.L_x_118) ;  /* 0xfffffffc00f08947 */ /* 0x002fea000383ffff */
[----:B------:R-:W-:Y:S05]  /*62c0*/  BRA `(.L_x_134) ;  /* 0xfffffff800787947 */ /* 0x000fea000383ffff */
.L_x_119:
[----:B0-----:R0:W1:Y:S02]  /*62d0*/  SYNCS.PHASECHK.TRANS64.TRYWAIT P0, [R9+URZ], R4 ;  /* 0x00000004090075a7 */ /* 0x001064000800017f */
[----:B-1----:R-:W-:Y:S05]  /*62e0*/  @!P0 NANOSLEEP.SYNCS 0x989680 ;  /* 0x009896800000895d */ /* 0x002fea0003900000 */
[----:B------:R-:W1:Y:S02]  /*62f0*/  @!P0 SYNCS.PHASECHK.TRANS64 P0, [R9+URZ], R4 ;  /* 0x00000004090085a7 */ /* 0x000e64000800007f */
[----:B-1----:R-:W-:Y:S05]  /*6300*/  @!P0 BRA `(.L_x_119) ;  /* 0xfffffffc00f08947 */ /* 0x002fea000383ffff */
[----:B------:R-:W-:Y:S05]  /*6310*/  BRA `(.L_x_135) ;  /* 0xfffffff800887947 */ /* 0x000fea000383ffff */
.L_x_120:
[----:B0-----:R0:W1:Y:S02]  /*6320*/  SYNCS.PHASECHK.TRANS64.TRYWAIT P0, [R6+URZ], R5 ;  /* 0x00000005060075a7 */ /* 0x001064000800017f */
[----:B-1----:R-:W-:Y:S05]  /*6330*/  @!P0 NANOSLEEP.SYNCS 0x989680 ;  /* 0x009896800000895d */ /* 0x002fea0003900000 */
[----:B------:R-:W1:Y:S02]  /*6340*/  @!P0 SYNCS.PHASECHK.TRANS64 P0, [R6+URZ], R5 ;  /* 0x00000005060085a7 */ /* 0x000e64000800007f */
[----:B-1----:R-:W-:Y:S05]  /*6350*/  @!P0 BRA `(.L_x_120) ;  /* 0xfffffffc00f08947 */ /* 0x002fea000383ffff */
[----:B------:R-:W-:Y:S05]  /*6360*/  BRA `(.L_x_136) ;  /* 0xfffffff800987947 */ /* 0x000fea000383ffff */
.L_x_121:
[----:B0-----:R0:W1:Y:S02]  /*6370*/  SYNCS.PHASECHK.TRANS64.TRYWAIT P0, [R9+URZ], R4 ;  /* 0x00000004090075a7 */ /* 0x001064000800017f */
[----:B-1----:R-:W-:Y:S05]  /*6380*/  @!P0 NANOSLEEP.SYNCS 0x989680 ;  /* 0x009896800000895d */ /* 0x002fea0003900000 */
[----:B------:R-:W1:Y:S02]  /*6390*/  @!P0 SYNCS.PHASECHK.TRANS64 P0, [R9+URZ], R4 ;  /* 0x00000004090085a7 */ /* 0x000e64000800007f */
[----:B-1----:R-:W-:Y:S05]  /*63a0*/  @!P0 BRA `(.L_x_121) ;  /* 0xfffffffc00f08947 */ /* 0x002fea000383ffff */
[----:B------:R-:W-:Y:S05]  /*63b0*/  BRA `(.L_x_137) ;  /* 0xfffffff800a87947 */ /* 0x000fea000383ffff */
.L_x_122:
[----:B0-----:R0:W1:Y:S02]  /*63c0*/  SYNCS.PHASECHK.TRANS64.TRYWAIT P0, [R6+URZ], R5 ;  /* 0x00000005060075a7 */ /* 0x001064000800017f */
[----:B-1----:R-:W-:Y:S05]  /*63d0*/  @!P0 NANOSLEEP.SYNCS 0x989680 ;  /* 0x009896800000895d */ /* 0x002fea0003900000 */
[----:B------:R-:W1:Y:S02]  /*63e0*/  @!P0 SYNCS.PHASECHK.TRANS64 P0, [R6+URZ], R5 ;  /* 0x00000005060085a7 */ /* 0x000e64000800007f */
[----:B-1----:R-:W-:Y:S05]  /*63f0*/  @!P0 BRA `(.L_x_122) ;  /* 0xfffffffc00f08947 */ /* 0x002fea000383ffff */
[----:B------:R-:W-:Y:S05]  /*6400*/  BRA `(.L_x_138) ;  /* 0xfffffff800b87947 */ /* 0x000fea000383ffff */
.L_x_123:
[----:B-1----:R1:W2:Y:S02]  /*6410*/  SYNCS.PHASECHK.TRANS64.TRYWAIT P0, [R9+URZ], R4 ;  /* 0x00000004090075a7 */ /* 0x0022a4000800017f */
[----:B--2---:R-:W-:Y:S05]  /*6420*/  @!P0 NANOSLEEP.SYNCS 0x989680 ;  /* 0x009896800000895d */ /* 0x004fea0003900000 */
[----:B------:R-:W2:Y:S02]  /*6430*/  @!P0 SYNCS.PHASECHK.TRANS64 P0, [R9+URZ], R4 ;  /* 0x00000004090085a7 */ /* 0x000ea4000800007f */
[----:B--2---:R-:W-:Y:S05]  /*6440*/  @!P0 BRA `(.L_x_123) ;  /* 0xfffffffc00f08947 */ /* 0x004fea000383ffff */
[----:B------:R-:W-:Y:S05]  /*6450*/  BRA `(.L_x_139) ;  /* 0xfffffff800c07947 */ /* 0x000fea000383ffff */
.L_x_140:
[----:B------:R-:W-:-:S00]  /*6460*/  BRA `(.L_x_140) ;  /* 0xfffffffc00fc7947 */ /* 0x000fc0000383ffff */
[----:B------:R-:W-:-:S00]  /*6470*/  NOP ;  /* 0x0000000000007918 */ /* 0x000fc00000000000 */
        /* <DEDUP_REMOVED lines=8> */
.L_x_141:


//--------------------- .nv.global.init           --------------------------
	.section	.nv.global.init,"aw",@progbits
.nv.global.init:
	.type		$str$22,@object
	.size		$str$22,($str$23 - $str$22)
$str$22:
        /*0000*/ 	.byte	0x6b, 0x5f, 0x74, 0x69, 0x6c, 0x65, 0x5f, 0x63, 0x6f, 0x75, 0x6e, 0x74, 0x20, 0x3e, 0x3d, 0x20
        /*0010*/ 	.byte	0x31, 0x00
	.type		$str$23,@object
	.size		$str$23,(__unnamed_1 - $str$23)
$str$23:
        /*0012*/ 	.byte	0x2f, 0x74, 0x6d, 0x70, 0x2f, 0x63, 0x75, 0x74, 0x6c, 0x61, 0x73, 0x73, 0x5f, 0x73, 0x77, 0x65
        /*0022*/ 	.byte	0x65, 0x70, 0x5f, 0x73, 0x72, 0x63, 0x2f, 0x69, 0x6e, 0x63, 0x6c, 0x75, 0x64, 0x65, 0x2f, 0x63
        /*0032*/ 	.byte	0x75, 0x74, 0x6c, 0x61, 0x73, 0x73, 0x2f, 0x67, 0x65, 0x6d, 0x6d, 0x2f, 0x63, 0x6f, 0x6c, 0x6c
        /*0042*/ 	.byte	0x65, 0x63, 0x74, 0x69, 0x76, 0x65, 0x2f, 0x73, 0x6d, 0x39, 0x30, 0x5f, 0x6d, 0x6d, 0x61, 0x5f
        /*0052*/ 	.byte	0x74, 0x6d, 0x61, 0x5f, 0x67, 0x6d, 0x6d, 0x61, 0x5f, 0x73, 0x73, 0x5f, 0x77, 0x61, 0x72, 0x70
        /*0062*/ 	.byte	0x73, 0x70, 0x65, 0x63, 0x69, 0x61, 0x6c, 0x69, 0x7a, 0x65, 0x64, 0x2e, 0x68, 0x70, 0x70, 0x00
	.type		__unnamed_1,@object
	.size		__unnamed_1,(.L_0 - __unnamed_1)
__unnamed_1:
        /*0072*/ 	.byte	0x76, 0x6f, 0x69, 0x64, 0x20, 0x63, 0x75, 0x74, 0x6c, 0x61, 0x73, 0x73, 0x3a, 0x3a, 0x67, 0x65
        /* <DEDUP_REMOVED lines=176> */
        /*0b82*/ 	.byte	0x3a, 0x3a, 0x69, 0x64, 0x65, 0x6e, 0x74, 0x69, 0x74, 0x79, 0x5d, 0x00
.L_0:


//--------------------- .nv.shared._ZN7cutlass13device_kernelINS_4gemm6kernel13GemmUniversalIN4cute5tupleIJiiiiEEENS1_10collective13CollectiveMmaINS1_34MainloopSm90TmaGmmaWarpSpecializedILi9ENS5_IJNS4_1CILi1EEESB_SB_EEENS1_35KernelTmaWarpSpecializedCooperativeEEENS5_IJNSA_ILi128EEENSA_ILi64EEENSA_ILi32EEEEEENS_10tfloat32_tENS5_IJlSB_lEEESJ_SK_NS4_8TiledMMAINS4_8MMA_AtomIJNS4_4SM904GMMA29MMA_64x64x8_F32TF32TF32_SS_TNILNSO_7ScaleInE1ELSQ_1EEEEEENS4_6LayoutINS5_IJNSA_ILi2EEESB_SB_EEENS5_IJSB_NSA_ILi0EEESW_EEEEENS5_IJNS4_10UnderscoreESZ_SZ_EEEEENS4_13SM90_TMA_LOADENS4_14ComposedLayoutINS4_7SwizzleILi3ELi4ELi3EEENS4_18smem_ptr_flag_bitsILi32EEENST_INS5_IJNSA_ILi8EEESH_EEENS5_IJSH_SB_EEEEEEEvNS4_8identityES12_S1C_vS1D_EENS_8epilogue10collective6detail29Sm90TmaWarpSpecializedAdapterINS1G_15DefaultEpilogueISJ_SK_SK_NS1F_6thread17LinearCombinationISJ_Li1EffLNS1K_9ScaleType4KindE0ELNS_15FloatRoundStyleE2ESJ_EENS1_15EpilogueDefaultEEEEEvvEEEEvNT_6ParamsE --------------------------
	.section	.nv.shared._ZN7cutlass13device_kernelINS_4gemm6kernel13GemmUniversalIN4cute5tupleIJiiiiEEENS1_10collective13CollectiveMmaINS1_34MainloopSm90TmaGmmaWarpSpecializedILi9ENS5_IJNS4_1CILi1EEESB_SB_EEENS1_35KernelTmaWarpSpecializedCooperativeEEENS5_IJNSA_ILi128EEENSA_ILi64EEENSA_ILi32EEEEEENS_10tfloat32_tENS5_IJlSB_lEEESJ_SK_NS4_8TiledMMAINS4_8MMA_AtomIJNS4_4SM904GMMA29MMA_64x64x8_F32TF32TF32_SS_TNILNSO_7ScaleInE1ELSQ_1EEEEEENS4_6LayoutINS5_IJNSA_ILi2EEESB_SB_EEENS5_IJSB_NSA_ILi0EEESW_EEEEENS5_IJNS4_10UnderscoreESZ_SZ_EEEEENS4_13SM90_TMA_LOADENS4_14ComposedLayoutINS4_7SwizzleILi3ELi4ELi3EEENS4_18smem_ptr_flag_bitsILi32EEENST_INS5_IJNSA_ILi8EEESH_EEENS5_IJSH_SB_EEEEEEEvNS4_8identityES12_S1C_vS1D_EENS_8epilogue10collective6detail29Sm90TmaWarpSpecializedAdapterINS1G_15DefaultEpilogueISJ_SK_SK_NS1F_6thread17LinearCombinationISJ_Li1EffLNS1K_9ScaleType4KindE0ELNS_15FloatRoundStyleE2ESJ_EENS1_15EpilogueDefaultEEEEEvvEEEEvNT_6ParamsE,"aw",@nobits
	.sectionflags	@""
	.align	16
	.zero		1024


//--------------------- .nv.shared.reserved.0     --------------------------
	.section	.nv.shared.reserved.0,"aw",@nobits
	.weak		__nv_reservedSMEM_offset_0_alias
	.size		__nv_reservedSMEM_offset_0_alias, 0, 0
	.other		__nv_reservedSMEM_offset_0_alias,@"STO_CUDA_RESERVED_SHARED STV_DEFAULT"
__nv_reservedSMEM_offset_0_alias:
	.zero		0


//--------------------- .nv.global                --------------------------
	.section	.nv.global,"aw",@nobits
.nv.global:
	.type		_ZN39_INTERNAL_3645d9bd_4_k_cu_4739ed05_54774cute1_E,@object
	.size		_ZN39_INTERNAL_3645d9bd_4_k_cu_4739ed05_54774cute1_E,(_ZN39_INTERNAL_3645d9bd_4_k_cu_4739ed05_54774cuda3std3__45__cpo6cbeginE - _ZN39_INTERNAL_3645d9bd_4_k_cu_4739ed05_54774cute1_E)
_ZN39_INTERNAL_3645d9bd_4_k_cu_4739ed05_54774cute1_E:
	.zero		1
	.type		_ZN39_INTERNAL_3645d9bd_4_k_cu_4739ed05_54774cuda3std3__45__cpo6cbeginE,@object
	.size		_ZN39_INTERNAL_3645d9bd_4_k_cu_4739ed05_54774cuda3std3__45__cpo6cbeginE,(_ZN39_INTERNAL_3645d9bd_4_k_cu_4739ed05_54774cuda3std3__48in_placeE - _ZN39_INTERNAL_3645d9bd_4_k_cu_4739ed05_54774cuda3std3__45__cpo6cbeginE)
_ZN39_INTERNAL_3645d9bd_4_k_cu_4739ed05_54774cuda3std3__45__cpo6cbeginE:
	.zero		1
	.type		_ZN39_INTERNAL_3645d9bd_4_k_cu_4739ed05_54774cuda3std3__48in_placeE,@object
	.size		_ZN39_INTERNAL_3645d9bd_4_k_cu_4739ed05_54774cuda3std3__48in_placeE,(_ZN39_INTERNAL_3645d9bd_4_k_cu_4739ed05_54774cuda3std6ranges3__45__cpo9iter_moveE - _ZN39_INTERNAL_3645d9bd_4_k_cu_4739ed05_54774cuda3std3__48in_placeE)
_ZN39_INTERNAL_3645d9bd_4_k_cu_4739ed05_54774cuda3std3__48in_placeE:
	.zero		1
	.type		_ZN39_INTERNAL_3645d9bd_4_k_cu_4739ed05_54774cuda3std6ranges3__45__cpo9iter_moveE,@object
	.size		_ZN39_INTERNAL_3645d9bd_4_k_cu_4739ed05_54774cuda3std6ranges3__45__cpo9iter_moveE,(_ZN39_INTERNAL_3645d9bd_4_k_cu_4739ed05_54774cuda3std3__45__cpo5beginE - _ZN39_INTERNAL_3645d9bd_4_k_cu_4739ed05_54774cuda3std6ranges3__45__cpo9iter_moveE)
_ZN39_INTERNAL_3645d9bd_4_k_cu_4739ed05_54774cuda3std6ranges3__45__cpo9iter_moveE:
	.zero		1
	.type		_ZN39_INTERNAL_3645d9bd_4_k_cu_4739ed05_54774cuda3std3__45__cpo5beginE,@object
	.size		_ZN39_INTERNAL_3645d9bd_4_k_cu_4739ed05_54774cuda3std3__45__cpo5beginE,(_ZN39_INTERNAL_3645d9bd_4_k_cu_4739ed05_54774cuda3std3__441_GLOBAL__N__3645d9bd_4_k_cu_4739ed05_54776ignoreE - _ZN39_INTERNAL_3645d9bd_4_k_cu_4739ed05_54774cuda3std3__45__cpo5beginE)
_ZN39_INTERNAL_3645d9bd_4_k_cu_4739ed05_54774cuda3std3__45__cpo5beginE:
	.zero		1
	.type		_ZN39_INTERNAL_3645d9bd_4_k_cu_4739ed05_54774cuda3std3__441_GLOBAL__N__3645d9bd_4_k_cu_4739ed05_54776ignoreE,@object
	.size		_ZN39_INTERNAL_3645d9bd_4_k_cu_4739ed05_54774cuda3std3__441_GLOBAL__N__3645d9bd_4_k_cu_4739ed05_54776ignoreE,(_ZN39_INTERNAL_3645d9bd_4_k_cu_4739ed05_54774cute7productE - _ZN39_INTERNAL_3645d9bd_4_k_cu_4739ed05_54774cuda3std3__441_GLOBAL__N__3645d9bd_4_k_cu_4739ed05_54776ignoreE)
_ZN39_INTERNAL_3645d9bd_4_k_cu_4739ed05_54774cuda3std3__441_GLOBAL__N__3645d9bd_4_k_cu_4739ed05_54776ignoreE:
	.zero		1
	.type		_ZN39_INTERNAL_3645d9bd_4_k_cu_4739ed05_54774cute7productE,@object
	.size		_ZN39_INTERNAL_3645d9bd_4_k_cu_4739ed05_54774cute7productE,(_ZN39_INTERNAL_3645d9bd_4_k_cu_4739ed05_54774cuda3std3__45__cpo3endE - _ZN39_INTERNAL_3645d9bd_4_k_cu_4739ed05_54774cute7productE)
_ZN39_INTERNAL_3645d9bd_4_k_cu_4739ed05_54774cute7productE:
	.zero		1
	.type		_ZN39_INTERNAL_3645d9bd_4_k_cu_4739ed05_54774cuda3std3__45__cpo3endE,@object
	.size		_ZN39_INTERNAL_3645d9bd_4_k_cu_4739ed05_54774cuda3std3__45__cpo3endE,(_ZN39_INTERNAL_3645d9bd_4_k_cu_4739ed05_54774cuda3std3__419piecewise_constructE - _ZN39_INTERNAL_3645d9bd_4_k_cu_4739ed05_54774cuda3std3__45__cpo3endE)
_ZN39_INTERNAL_3645d9bd_4_k_cu_4739ed05_54774cuda3std3__45__cpo3endE:
	.zero		1
	.type		_ZN39_INTERNAL_3645d9bd_4_k_cu_4739ed05_54774cuda3std3__419piecewise_constructE,@object
	.size		_ZN39_INTERNAL_3645d9bd_4_k_cu_4739ed05_54774cuda3std3__419piecewise_constructE,(_ZN39_INTERNAL_3645d9bd_4_k_cu_4739ed05_54774cuda3std3__45__cpo4cendE - _ZN39_INTERNAL_3645d9bd_4_k_cu_4739ed05_54774cuda3std3__419piecewise_constructE)
_ZN39_INTERNAL_3645d9bd_4_k_cu_4739ed05_54774cuda3std3__419piecewise_constructE:
	.zero		1
	.type		_ZN39_INTERNAL_3645d9bd_4_k_cu_4739ed05_54774cuda3std3__45__cpo4cendE,@object
	.size		_ZN39_INTERNAL_3645d9bd_4_k_cu_4739ed05_54774cuda3std3__45__cpo4cendE,(_ZN39_INTERNAL_3645d9bd_4_k_cu_4739ed05_54774cuda3std6ranges3__45__cpo4swapE - _ZN39_INTERNAL_3645d9bd_4_k_cu_4739ed05_54774cuda3std3__45__cpo4cendE)
_ZN39_INTERNAL_3645d9bd_4_k_cu_4739ed05_54774cuda3std3__45__cpo4cendE:
	.zero		1
	.type		_ZN39_INTERNAL_3645d9bd_4_k_cu_4739ed05_54774cuda3std6ranges3__45__cpo4swapE,@object
	.size		_ZN39_INTERNAL_3645d9bd_4_k_cu_4739ed05_54774cuda3std6ranges3__45__cpo4swapE,(.L_8 - _ZN39_INTERNAL_3645d9bd_4_k_cu_4739ed05_54774cuda3std6ranges3__45__cpo4swapE)
_ZN39_INTERNAL_3645d9bd_4_k_cu_4739ed05_54774cuda3std6ranges3__45__cpo4swapE:
	.zero		1
.L_8:


//--------------------- .nv.constant0._ZN7cutlass13device_kernelINS_4gemm6kernel13GemmUniversalIN4cute5tupleIJiiiiEEENS1_10collective13CollectiveMmaINS1_34MainloopSm90TmaGmmaWarpSpecializedILi9ENS5_IJNS4_1CILi1EEESB_SB_EEENS1_35KernelTmaWarpSpecializedCooperativeEEENS5_IJNSA_ILi128EEENSA_ILi64EEENSA_ILi32EEEEEENS_10tfloat32_tENS5_IJlSB_lEEESJ_SK_NS4_8TiledMMAINS4_8MMA_AtomIJNS4_4SM904GMMA29MMA_64x64x8_F32TF32TF32_SS_TNILNSO_7ScaleInE1ELSQ_1EEEEEENS4_6LayoutINS5_IJNSA_ILi2EEESB_SB_EEENS5_IJSB_NSA_ILi0EEESW_EEEEENS5_IJNS4_10UnderscoreESZ_SZ_EEEEENS4_13SM90_TMA_LOADENS4_14ComposedLayoutINS4_7SwizzleILi3ELi4ELi3EEENS4_18smem_ptr_flag_bitsILi32EEENST_INS5_IJNSA_ILi8EEESH_EEENS5_IJSH_SB_EEEEEEEvNS4_8identityES12_S1C_vS1D_EENS_8epilogue10collective6detail29Sm90TmaWarpSpecializedAdapterINS1G_15DefaultEpilogueISJ_SK_SK_NS1F_6thread17LinearCombinationISJ_Li1EffLNS1K_9ScaleType4KindE0ELNS_15FloatRoundStyleE2ESJ_EENS1_15EpilogueDefaultEEEEEvvEEEEvNT_6ParamsE --------------------------
	.section	.nv.constant0._ZN7cutlass13device_kernelINS_4gemm6kernel13GemmUniversalIN4cute5tupleIJiiiiEEENS1_10collective13CollectiveMmaINS1_34MainloopSm90TmaGmmaWarpSpecializedILi9ENS5_IJNS4_1CILi1EEESB_SB_EEENS1_35KernelTmaWarpSpecializedCooperativeEEENS5_IJNSA_ILi128EEENSA_ILi64EEENSA_ILi32EEEEEENS_10tfloat32_tENS5_IJlSB_lEEESJ_SK_NS4_8TiledMMAINS4_8MMA_AtomIJNS4_4SM904GMMA29MMA_64x64x8_F32TF32TF32_SS_TNILNSO_7ScaleInE1ELSQ_1EEEEEENS4_6LayoutINS5_IJNSA_ILi2EEESB_SB_EEENS5_IJSB_NSA_ILi0EEESW_EEEEENS5_IJNS4_10UnderscoreESZ_SZ_EEEEENS4_13SM90_TMA_LOADENS4_14ComposedLayoutINS4_7SwizzleILi3ELi4ELi3EEENS4_18smem_ptr_flag_bitsILi32EEENST_INS5_IJNSA_ILi8EEESH_EEENS5_IJSH_SB_EEEEEEEvNS4_8identityES12_S1C_vS1D_EENS_8epilogue10collective6detail29Sm90TmaWarpSpecializedAdapterINS1G_15DefaultEpilogueISJ_SK_SK_NS1F_6thread17LinearCombinationISJ_Li1EffLNS1K_9ScaleType4KindE0ELNS_15FloatRoundStyleE2ESJ_EENS1_15EpilogueDefaultEEEEEvvEEEEvNT_6ParamsE,"a",@progbits
	.sectionflags	@""
	.align	4
.nv.constant0._ZN7cutlass13device_kernelINS_4gemm6kernel13GemmUniversalIN4cute5tupleIJiiiiEEENS1_10collective13CollectiveMmaINS1_34MainloopSm90TmaGmmaWarpSpecializedILi9ENS5_IJNS4_1CILi1EEESB_SB_EEENS1_35KernelTmaWarpSpecializedCooperativeEEENS5_IJNSA_ILi128EEENSA_ILi64EEENSA_ILi32EEEEEENS_10tfloat32_tENS5_IJlSB_lEEESJ_SK_NS4_8TiledMMAINS4_8MMA_AtomIJNS4_4SM904GMMA29MMA_64x64x8_F32TF32TF32_SS_TNILNSO_7ScaleInE1ELSQ_1EEEEEENS4_6LayoutINS5_IJNSA_ILi2EEESB_SB_EEENS5_IJSB_NSA_ILi0EEESW_EEEEENS5_IJNS4_10UnderscoreESZ_SZ_EEEEENS4_13SM90_TMA_LOADENS4_14ComposedLayoutINS4_7SwizzleILi3ELi4ELi3EEENS4_18smem_ptr_flag_bitsILi32EEENST_INS5_IJNSA_ILi8EEESH_EEENS5_IJSH_SB_EEEEEEEvNS4_8identityES12_S1C_vS1D_EENS_8epilogue10collective6detail29Sm90TmaWarpSpecializedAdapterINS1G_15DefaultEpilogueISJ_SK_SK_NS1F_6thread17LinearCombinationISJ_Li1EffLNS1K_9ScaleType4KindE0ELNS_15FloatRoundStyleE2ESJ_EENS1_15EpilogueDefaultEEEEEvvEEEEvNT_6ParamsE:
	.zero		1664


//--------------------- SYMBOLS --------------------------

	.type		.nv.reservedSmem.offset0,@object
	.size		.nv.reservedSmem.offset0,0x4
	.type		__assertfail,@function
